//
// Generated by NVIDIA NVVM Compiler
//
// Compiler Build ID: CL-36424714
// Cuda compilation tools, release 13.0, V13.0.88
// Based on NVVM 20.0.0
//

.version 9.0
.target sm_100
.address_size 64

	// .globl	compress
.extern .func  (.param .b32 func_retval0) vprintf
(
	.param .b64 vprintf_param_0,
	.param .b64 vprintf_param_1
)
;
.const .align 4 .b8 g_IV[32] = {103, 230, 9, 106, 133, 174, 103, 187, 114, 243, 110, 60, 58, 245, 79, 165, 127, 82, 14, 81, 140, 104, 5, 155, 171, 217, 131, 31, 25, 205, 224, 91};
.global .align 1 .b8 $str[16] = {103, 111, 116, 32, 99, 97, 108, 108, 101, 100, 32, 37, 108, 120, 10};

.visible .entry compress(
	.param .u64 .ptr .align 1 compress_param_0,
	.param .u64 .ptr .align 1 compress_param_1,
	.param .u64 compress_param_2,
	.param .u32 compress_param_3,
	.param .u32 compress_param_4,
	.param .u64 .ptr .align 1 compress_param_5
)
{
	.local .align 8 .b8 	__local_depot0[8];
	.reg .b64 	%SP;
	.reg .b64 	%SPL;
	.reg .pred 	%p<4>;
	.reg .b32 	%r<841>;
	.reg .b64 	%rd<15>;

	mov.u64 	%SPL, __local_depot0;
	cvta.local.u64 	%SP, %SPL;
	ld.param.u64 	%rd2, [compress_param_1];
	ld.param.u32 	%r1, [compress_param_3];
	ld.param.u32 	%r2, [compress_param_4];
	mov.u32 	%r3, %ctaid.y;
	mov.u32 	%r4, %ntid.y;
	mul.lo.s32 	%r5, %r3, %r4;
	mov.u32 	%r6, %tid.y;
	mov.u32 	%r7, %ctaid.x;
	mov.u32 	%r8, %ntid.x;
	mul.lo.s32 	%r9, %r7, %r8;
	mov.u32 	%r11, %tid.x;
	or.b32  	%r13, %r5, %r6;
	setp.ne.s32 	%p1, %r13, 0;
	neg.s32 	%r14, %r11;
	setp.ne.s32 	%p2, %r9, %r14;
	or.pred  	%p3, %p1, %p2;
	@%p3 bra 	$L__BB0_2;
	ld.param.u64 	%rd14, [compress_param_5];
	ld.param.u64 	%rd13, [compress_param_2];
	ld.param.u64 	%rd12, [compress_param_0];
	add.u64 	%rd5, %SP, 0;
	add.u64 	%rd6, %SPL, 0;
	cvta.to.global.u64 	%rd7, %rd12;
	cvta.to.global.u64 	%rd8, %rd2;
	cvta.to.global.u64 	%rd9, %rd14;
	ld.global.nc.u32 	%r15, [%rd7];
	ld.global.nc.u32 	%r16, [%rd7+4];
	ld.global.nc.u32 	%r17, [%rd7+8];
	ld.global.nc.u32 	%r18, [%rd7+12];
	ld.global.nc.u32 	%r19, [%rd7+16];
	ld.global.nc.u32 	%r20, [%rd7+20];
	ld.global.nc.u32 	%r21, [%rd7+24];
	ld.global.nc.u32 	%r22, [%rd7+28];
	cvt.u32.u64 	%r23, %rd13;
	ld.global.nc.u32 	%r24, [%rd8];
	ld.global.nc.u32 	%r25, [%rd8+4];
	ld.global.nc.u32 	%r26, [%rd8+8];
	ld.global.nc.u32 	%r27, [%rd8+12];
	ld.global.nc.u32 	%r28, [%rd8+16];
	ld.global.nc.u32 	%r29, [%rd8+20];
	ld.global.nc.u32 	%r30, [%rd8+24];
	ld.global.nc.u32 	%r31, [%rd8+28];
	ld.global.nc.u32 	%r32, [%rd8+32];
	ld.global.nc.u32 	%r33, [%rd8+36];
	ld.global.nc.u32 	%r34, [%rd8+40];
	ld.global.nc.u32 	%r35, [%rd8+44];
	ld.global.nc.u32 	%r36, [%rd8+48];
	ld.global.nc.u32 	%r37, [%rd8+52];
	ld.global.nc.u32 	%r38, [%rd8+56];
	ld.global.nc.u32 	%r39, [%rd8+60];
	add.s32 	%r40, %r19, %r15;
	add.s32 	%r41, %r40, %r24;
	xor.b32  	%r42, %r41, %r23;
	shf.l.wrap.b32 	%r43, %r42, %r42, 16;
	add.s32 	%r44, %r43, 1779033703;
	xor.b32  	%r45, %r44, %r19;
	shf.l.wrap.b32 	%r46, %r45, %r45, 20;
	add.s32 	%r47, %r41, %r25;
	add.s32 	%r48, %r47, %r46;
	xor.b32  	%r49, %r48, %r43;
	shf.l.wrap.b32 	%r50, %r49, %r49, 24;
	add.s32 	%r51, %r50, %r44;
	xor.b32  	%r52, %r51, %r46;
	shf.l.wrap.b32 	%r53, %r52, %r52, 25;
	add.s32 	%r54, %r20, %r16;
	add.s32 	%r55, %r54, %r26;
	shf.l.wrap.b32 	%r56, %r55, %r55, 16;
	add.s32 	%r57, %r56, -1150833019;
	xor.b32  	%r58, %r57, %r20;
	shf.l.wrap.b32 	%r59, %r58, %r58, 20;
	add.s32 	%r60, %r55, %r27;
	add.s32 	%r61, %r60, %r59;
	xor.b32  	%r62, %r61, %r56;
	shf.l.wrap.b32 	%r63, %r62, %r62, 24;
	add.s32 	%r64, %r63, %r57;
	xor.b32  	%r65, %r64, %r59;
	shf.l.wrap.b32 	%r66, %r65, %r65, 25;
	add.s32 	%r67, %r21, %r17;
	add.s32 	%r68, %r67, %r28;
	xor.b32  	%r69, %r68, %r1;
	shf.l.wrap.b32 	%r70, %r69, %r69, 16;
	add.s32 	%r71, %r70, 1013904242;
	xor.b32  	%r72, %r71, %r21;
	shf.l.wrap.b32 	%r73, %r72, %r72, 20;
	add.s32 	%r74, %r68, %r29;
	add.s32 	%r75, %r74, %r73;
	xor.b32  	%r76, %r75, %r70;
	shf.l.wrap.b32 	%r77, %r76, %r76, 24;
	add.s32 	%r78, %r77, %r71;
	xor.b32  	%r79, %r78, %r73;
	shf.l.wrap.b32 	%r80, %r79, %r79, 25;
	add.s32 	%r81, %r22, %r18;
	add.s32 	%r82, %r81, %r30;
	xor.b32  	%r83, %r82, %r2;
	shf.l.wrap.b32 	%r84, %r83, %r83, 16;
	add.s32 	%r85, %r84, -1521486534;
	xor.b32  	%r86, %r85, %r22;
	shf.l.wrap.b32 	%r87, %r86, %r86, 20;
	add.s32 	%r88, %r82, %r31;
	add.s32 	%r89, %r88, %r87;
	xor.b32  	%r90, %r89, %r84;
	shf.l.wrap.b32 	%r91, %r90, %r90, 24;
	add.s32 	%r92, %r91, %r85;
	xor.b32  	%r93, %r92, %r87;
	shf.l.wrap.b32 	%r94, %r93, %r93, 25;
	add.s32 	%r95, %r48, %r32;
	add.s32 	%r96, %r95, %r66;
	xor.b32  	%r97, %r91, %r96;
	shf.l.wrap.b32 	%r98, %r97, %r97, 16;
	add.s32 	%r99, %r98, %r78;
	xor.b32  	%r100, %r99, %r66;
	shf.l.wrap.b32 	%r101, %r100, %r100, 20;
	add.s32 	%r102, %r96, %r33;
	add.s32 	%r103, %r102, %r101;
	xor.b32  	%r104, %r103, %r98;
	shf.l.wrap.b32 	%r105, %r104, %r104, 24;
	add.s32 	%r106, %r105, %r99;
	xor.b32  	%r107, %r106, %r101;
	shf.l.wrap.b32 	%r108, %r107, %r107, 25;
	add.s32 	%r109, %r61, %r34;
	add.s32 	%r110, %r109, %r80;
	xor.b32  	%r111, %r110, %r50;
	shf.l.wrap.b32 	%r112, %r111, %r111, 16;
	add.s32 	%r113, %r112, %r92;
	xor.b32  	%r114, %r113, %r80;
	shf.l.wrap.b32 	%r115, %r114, %r114, 20;
	add.s32 	%r116, %r110, %r35;
	add.s32 	%r117, %r116, %r115;
	xor.b32  	%r118, %r117, %r112;
	shf.l.wrap.b32 	%r119, %r118, %r118, 24;
	add.s32 	%r120, %r119, %r113;
	xor.b32  	%r121, %r120, %r115;
	shf.l.wrap.b32 	%r122, %r121, %r121, 25;
	add.s32 	%r123, %r75, %r36;
	add.s32 	%r124, %r123, %r94;
	xor.b32  	%r125, %r124, %r63;
	shf.l.wrap.b32 	%r126, %r125, %r125, 16;
	add.s32 	%r127, %r126, %r51;
	xor.b32  	%r128, %r127, %r94;
	shf.l.wrap.b32 	%r129, %r128, %r128, 20;
	add.s32 	%r130, %r124, %r37;
	add.s32 	%r131, %r130, %r129;
	xor.b32  	%r132, %r131, %r126;
	shf.l.wrap.b32 	%r133, %r132, %r132, 24;
	add.s32 	%r134, %r133, %r127;
	xor.b32  	%r135, %r134, %r129;
	shf.l.wrap.b32 	%r136, %r135, %r135, 25;
	add.s32 	%r137, %r53, %r38;
	add.s32 	%r138, %r137, %r89;
	xor.b32  	%r139, %r138, %r77;
	shf.l.wrap.b32 	%r140, %r139, %r139, 16;
	add.s32 	%r141, %r140, %r64;
	xor.b32  	%r142, %r141, %r53;
	shf.l.wrap.b32 	%r143, %r142, %r142, 20;
	add.s32 	%r144, %r138, %r39;
	add.s32 	%r145, %r144, %r143;
	xor.b32  	%r146, %r145, %r140;
	shf.l.wrap.b32 	%r147, %r146, %r146, 24;
	add.s32 	%r148, %r147, %r141;
	xor.b32  	%r149, %r148, %r143;
	shf.l.wrap.b32 	%r150, %r149, %r149, 25;
	add.s32 	%r151, %r103, %r26;
	add.s32 	%r152, %r151, %r150;
	xor.b32  	%r153, %r152, %r119;
	shf.l.wrap.b32 	%r154, %r153, %r153, 16;
	add.s32 	%r155, %r134, %r154;
	xor.b32  	%r156, %r155, %r150;
	shf.l.wrap.b32 	%r157, %r156, %r156, 20;
	add.s32 	%r158, %r152, %r30;
	add.s32 	%r159, %r158, %r157;
	xor.b32  	%r160, %r159, %r154;
	shf.l.wrap.b32 	%r161, %r160, %r160, 24;
	add.s32 	%r162, %r161, %r155;
	xor.b32  	%r163, %r162, %r157;
	shf.l.wrap.b32 	%r164, %r163, %r163, 25;
	add.s32 	%r165, %r117, %r27;
	add.s32 	%r166, %r165, %r108;
	xor.b32  	%r167, %r133, %r166;
	shf.l.wrap.b32 	%r168, %r167, %r167, 16;
	add.s32 	%r169, %r168, %r148;
	xor.b32  	%r170, %r169, %r108;
	shf.l.wrap.b32 	%r171, %r170, %r170, 20;
	add.s32 	%r172, %r166, %r34;
	add.s32 	%r173, %r172, %r171;
	xor.b32  	%r174, %r173, %r168;
	shf.l.wrap.b32 	%r175, %r174, %r174, 24;
	add.s32 	%r176, %r175, %r169;
	xor.b32  	%r177, %r176, %r171;
	shf.l.wrap.b32 	%r178, %r177, %r177, 25;
	add.s32 	%r179, %r131, %r31;
	add.s32 	%r180, %r179, %r122;
	xor.b32  	%r181, %r180, %r147;
	shf.l.wrap.b32 	%r182, %r181, %r181, 16;
	add.s32 	%r183, %r182, %r106;
	xor.b32  	%r184, %r183, %r122;
	shf.l.wrap.b32 	%r185, %r184, %r184, 20;
	add.s32 	%r186, %r180, %r24;
	add.s32 	%r187, %r186, %r185;
	xor.b32  	%r188, %r187, %r182;
	shf.l.wrap.b32 	%r189, %r188, %r188, 24;
	add.s32 	%r190, %r189, %r183;
	xor.b32  	%r191, %r190, %r185;
	shf.l.wrap.b32 	%r192, %r191, %r191, 25;
	add.s32 	%r193, %r145, %r28;
	add.s32 	%r194, %r193, %r136;
	xor.b32  	%r195, %r194, %r105;
	shf.l.wrap.b32 	%r196, %r195, %r195, 16;
	add.s32 	%r197, %r196, %r120;
	xor.b32  	%r198, %r197, %r136;
	shf.l.wrap.b32 	%r199, %r198, %r198, 20;
	add.s32 	%r200, %r194, %r37;
	add.s32 	%r201, %r200, %r199;
	xor.b32  	%r202, %r201, %r196;
	shf.l.wrap.b32 	%r203, %r202, %r202, 24;
	add.s32 	%r204, %r203, %r197;
	xor.b32  	%r205, %r204, %r199;
	shf.l.wrap.b32 	%r206, %r205, %r205, 25;
	add.s32 	%r207, %r159, %r25;
	add.s32 	%r208, %r207, %r178;
	xor.b32  	%r209, %r203, %r208;
	shf.l.wrap.b32 	%r210, %r209, %r209, 16;
	add.s32 	%r211, %r210, %r190;
	xor.b32  	%r212, %r211, %r178;
	shf.l.wrap.b32 	%r213, %r212, %r212, 20;
	add.s32 	%r214, %r208, %r35;
	add.s32 	%r215, %r214, %r213;
	xor.b32  	%r216, %r215, %r210;
	shf.l.wrap.b32 	%r217, %r216, %r216, 24;
	add.s32 	%r218, %r217, %r211;
	xor.b32  	%r219, %r218, %r213;
	shf.l.wrap.b32 	%r220, %r219, %r219, 25;
	add.s32 	%r221, %r173, %r36;
	add.s32 	%r222, %r221, %r192;
	xor.b32  	%r223, %r222, %r161;
	shf.l.wrap.b32 	%r224, %r223, %r223, 16;
	add.s32 	%r225, %r224, %r204;
	xor.b32  	%r226, %r225, %r192;
	shf.l.wrap.b32 	%r227, %r226, %r226, 20;
	add.s32 	%r228, %r222, %r29;
	add.s32 	%r229, %r228, %r227;
	xor.b32  	%r230, %r229, %r224;
	shf.l.wrap.b32 	%r231, %r230, %r230, 24;
	add.s32 	%r232, %r231, %r225;
	xor.b32  	%r233, %r232, %r227;
	shf.l.wrap.b32 	%r234, %r233, %r233, 25;
	add.s32 	%r235, %r187, %r33;
	add.s32 	%r236, %r235, %r206;
	xor.b32  	%r237, %r236, %r175;
	shf.l.wrap.b32 	%r238, %r237, %r237, 16;
	add.s32 	%r239, %r238, %r162;
	xor.b32  	%r240, %r239, %r206;
	shf.l.wrap.b32 	%r241, %r240, %r240, 20;
	add.s32 	%r242, %r236, %r38;
	add.s32 	%r243, %r242, %r241;
	xor.b32  	%r244, %r243, %r238;
	shf.l.wrap.b32 	%r245, %r244, %r244, 24;
	add.s32 	%r246, %r245, %r239;
	xor.b32  	%r247, %r246, %r241;
	shf.l.wrap.b32 	%r248, %r247, %r247, 25;
	add.s32 	%r249, %r164, %r39;
	add.s32 	%r250, %r249, %r201;
	xor.b32  	%r251, %r250, %r189;
	shf.l.wrap.b32 	%r252, %r251, %r251, 16;
	add.s32 	%r253, %r252, %r176;
	xor.b32  	%r254, %r253, %r164;
	shf.l.wrap.b32 	%r255, %r254, %r254, 20;
	add.s32 	%r256, %r250, %r32;
	add.s32 	%r257, %r256, %r255;
	xor.b32  	%r258, %r257, %r252;
	shf.l.wrap.b32 	%r259, %r258, %r258, 24;
	add.s32 	%r260, %r259, %r253;
	xor.b32  	%r261, %r260, %r255;
	shf.l.wrap.b32 	%r262, %r261, %r261, 25;
	add.s32 	%r263, %r215, %r27;
	add.s32 	%r264, %r263, %r262;
	xor.b32  	%r265, %r264, %r231;
	shf.l.wrap.b32 	%r266, %r265, %r265, 16;
	add.s32 	%r267, %r246, %r266;
	xor.b32  	%r268, %r267, %r262;
	shf.l.wrap.b32 	%r269, %r268, %r268, 20;
	add.s32 	%r270, %r264, %r28;
	add.s32 	%r271, %r270, %r269;
	xor.b32  	%r272, %r271, %r266;
	shf.l.wrap.b32 	%r273, %r272, %r272, 24;
	add.s32 	%r274, %r273, %r267;
	xor.b32  	%r275, %r274, %r269;
	shf.l.wrap.b32 	%r276, %r275, %r275, 25;
	add.s32 	%r277, %r229, %r34;
	add.s32 	%r278, %r277, %r220;
	xor.b32  	%r279, %r245, %r278;
	shf.l.wrap.b32 	%r280, %r279, %r279, 16;
	add.s32 	%r281, %r280, %r260;
	xor.b32  	%r282, %r281, %r220;
	shf.l.wrap.b32 	%r283, %r282, %r282, 20;
	add.s32 	%r284, %r278, %r36;
	add.s32 	%r285, %r284, %r283;
	xor.b32  	%r286, %r285, %r280;
	shf.l.wrap.b32 	%r287, %r286, %r286, 24;
	add.s32 	%r288, %r287, %r281;
	xor.b32  	%r289, %r288, %r283;
	shf.l.wrap.b32 	%r290, %r289, %r289, 25;
	add.s32 	%r291, %r243, %r37;
	add.s32 	%r292, %r291, %r234;
	xor.b32  	%r293, %r292, %r259;
	shf.l.wrap.b32 	%r294, %r293, %r293, 16;
	add.s32 	%r295, %r294, %r218;
	xor.b32  	%r296, %r295, %r234;
	shf.l.wrap.b32 	%r297, %r296, %r296, 20;
	add.s32 	%r298, %r292, %r26;
	add.s32 	%r299, %r298, %r297;
	xor.b32  	%r300, %r299, %r294;
	shf.l.wrap.b32 	%r301, %r300, %r300, 24;
	add.s32 	%r302, %r301, %r295;
	xor.b32  	%r303, %r302, %r297;
	shf.l.wrap.b32 	%r304, %r303, %r303, 25;
	add.s32 	%r305, %r257, %r31;
	add.s32 	%r306, %r305, %r248;
	xor.b32  	%r307, %r306, %r217;
	shf.l.wrap.b32 	%r308, %r307, %r307, 16;
	add.s32 	%r309, %r308, %r232;
	xor.b32  	%r310, %r309, %r248;
	shf.l.wrap.b32 	%r311, %r310, %r310, 20;
	add.s32 	%r312, %r306, %r38;
	add.s32 	%r313, %r312, %r311;
	xor.b32  	%r314, %r313, %r308;
	shf.l.wrap.b32 	%r315, %r314, %r314, 24;
	add.s32 	%r316, %r315, %r309;
	xor.b32  	%r317, %r316, %r311;
	shf.l.wrap.b32 	%r318, %r317, %r317, 25;
	add.s32 	%r319, %r271, %r30;
	add.s32 	%r320, %r319, %r290;
	xor.b32  	%r321, %r315, %r320;
	shf.l.wrap.b32 	%r322, %r321, %r321, 16;
	add.s32 	%r323, %r322, %r302;
	xor.b32  	%r324, %r323, %r290;
	shf.l.wrap.b32 	%r325, %r324, %r324, 20;
	add.s32 	%r326, %r320, %r29;
	add.s32 	%r327, %r326, %r325;
	xor.b32  	%r328, %r327, %r322;
	shf.l.wrap.b32 	%r329, %r328, %r328, 24;
	add.s32 	%r330, %r329, %r323;
	xor.b32  	%r331, %r330, %r325;
	shf.l.wrap.b32 	%r332, %r331, %r331, 25;
	add.s32 	%r333, %r285, %r33;
	add.s32 	%r334, %r333, %r304;
	xor.b32  	%r335, %r334, %r273;
	shf.l.wrap.b32 	%r336, %r335, %r335, 16;
	add.s32 	%r337, %r336, %r316;
	xor.b32  	%r338, %r337, %r304;
	shf.l.wrap.b32 	%r339, %r338, %r338, 20;
	add.s32 	%r340, %r334, %r24;
	add.s32 	%r341, %r340, %r339;
	xor.b32  	%r342, %r341, %r336;
	shf.l.wrap.b32 	%r343, %r342, %r342, 24;
	add.s32 	%r344, %r343, %r337;
	xor.b32  	%r345, %r344, %r339;
	shf.l.wrap.b32 	%r346, %r345, %r345, 25;
	add.s32 	%r347, %r299, %r35;
	add.s32 	%r348, %r347, %r318;
	xor.b32  	%r349, %r348, %r287;
	shf.l.wrap.b32 	%r350, %r349, %r349, 16;
	add.s32 	%r351, %r350, %r274;
	xor.b32  	%r352, %r351, %r318;
	shf.l.wrap.b32 	%r353, %r352, %r352, 20;
	add.s32 	%r354, %r348, %r39;
	add.s32 	%r355, %r354, %r353;
	xor.b32  	%r356, %r355, %r350;
	shf.l.wrap.b32 	%r357, %r356, %r356, 24;
	add.s32 	%r358, %r357, %r351;
	xor.b32  	%r359, %r358, %r353;
	shf.l.wrap.b32 	%r360, %r359, %r359, 25;
	add.s32 	%r361, %r276, %r32;
	add.s32 	%r362, %r361, %r313;
	xor.b32  	%r363, %r362, %r301;
	shf.l.wrap.b32 	%r364, %r363, %r363, 16;
	add.s32 	%r365, %r364, %r288;
	xor.b32  	%r366, %r365, %r276;
	shf.l.wrap.b32 	%r367, %r366, %r366, 20;
	add.s32 	%r368, %r362, %r25;
	add.s32 	%r369, %r368, %r367;
	xor.b32  	%r370, %r369, %r364;
	shf.l.wrap.b32 	%r371, %r370, %r370, 24;
	add.s32 	%r372, %r371, %r365;
	xor.b32  	%r373, %r372, %r367;
	shf.l.wrap.b32 	%r374, %r373, %r373, 25;
	add.s32 	%r375, %r327, %r34;
	add.s32 	%r376, %r375, %r374;
	xor.b32  	%r377, %r376, %r343;
	shf.l.wrap.b32 	%r378, %r377, %r377, 16;
	add.s32 	%r379, %r358, %r378;
	xor.b32  	%r380, %r379, %r374;
	shf.l.wrap.b32 	%r381, %r380, %r380, 20;
	add.s32 	%r382, %r376, %r31;
	add.s32 	%r383, %r382, %r381;
	xor.b32  	%r384, %r383, %r378;
	shf.l.wrap.b32 	%r385, %r384, %r384, 24;
	add.s32 	%r386, %r385, %r379;
	xor.b32  	%r387, %r386, %r381;
	shf.l.wrap.b32 	%r388, %r387, %r387, 25;
	add.s32 	%r389, %r341, %r36;
	add.s32 	%r390, %r389, %r332;
	xor.b32  	%r391, %r357, %r390;
	shf.l.wrap.b32 	%r392, %r391, %r391, 16;
	add.s32 	%r393, %r392, %r372;
	xor.b32  	%r394, %r393, %r332;
	shf.l.wrap.b32 	%r395, %r394, %r394, 20;
	add.s32 	%r396, %r390, %r33;
	add.s32 	%r397, %r396, %r395;
	xor.b32  	%r398, %r397, %r392;
	shf.l.wrap.b32 	%r399, %r398, %r398, 24;
	add.s32 	%r400, %r399, %r393;
	xor.b32  	%r401, %r400, %r395;
	shf.l.wrap.b32 	%r402, %r401, %r401, 25;
	add.s32 	%r403, %r355, %r38;
	add.s32 	%r404, %r403, %r346;
	xor.b32  	%r405, %r404, %r371;
	shf.l.wrap.b32 	%r406, %r405, %r405, 16;
	add.s32 	%r407, %r406, %r330;
	xor.b32  	%r408, %r407, %r346;
	shf.l.wrap.b32 	%r409, %r408, %r408, 20;
	add.s32 	%r410, %r404, %r27;
	add.s32 	%r411, %r410, %r409;
	xor.b32  	%r412, %r411, %r406;
	shf.l.wrap.b32 	%r413, %r412, %r412, 24;
	add.s32 	%r414, %r413, %r407;
	xor.b32  	%r415, %r414, %r409;
	shf.l.wrap.b32 	%r416, %r415, %r415, 25;
	add.s32 	%r417, %r369, %r37;
	add.s32 	%r418, %r417, %r360;
	xor.b32  	%r419, %r418, %r329;
	shf.l.wrap.b32 	%r420, %r419, %r419, 16;
	add.s32 	%r421, %r420, %r344;
	xor.b32  	%r422, %r421, %r360;
	shf.l.wrap.b32 	%r423, %r422, %r422, 20;
	add.s32 	%r424, %r418, %r39;
	add.s32 	%r425, %r424, %r423;
	xor.b32  	%r426, %r425, %r420;
	shf.l.wrap.b32 	%r427, %r426, %r426, 24;
	add.s32 	%r428, %r427, %r421;
	xor.b32  	%r429, %r428, %r423;
	shf.l.wrap.b32 	%r430, %r429, %r429, 25;
	add.s32 	%r431, %r383, %r28;
	add.s32 	%r432, %r431, %r402;
	xor.b32  	%r433, %r427, %r432;
	shf.l.wrap.b32 	%r434, %r433, %r433, 16;
	add.s32 	%r435, %r434, %r414;
	xor.b32  	%r436, %r435, %r402;
	shf.l.wrap.b32 	%r437, %r436, %r436, 20;
	add.s32 	%r438, %r432, %r24;
	add.s32 	%r439, %r438, %r437;
	xor.b32  	%r440, %r439, %r434;
	shf.l.wrap.b32 	%r441, %r440, %r440, 24;
	add.s32 	%r442, %r441, %r435;
	xor.b32  	%r443, %r442, %r437;
	shf.l.wrap.b32 	%r444, %r443, %r443, 25;
	add.s32 	%r445, %r397, %r35;
	add.s32 	%r446, %r445, %r416;
	xor.b32  	%r447, %r446, %r385;
	shf.l.wrap.b32 	%r448, %r447, %r447, 16;
	add.s32 	%r449, %r448, %r428;
	xor.b32  	%r450, %r449, %r416;
	shf.l.wrap.b32 	%r451, %r450, %r450, 20;
	add.s32 	%r452, %r446, %r26;
	add.s32 	%r453, %r452, %r451;
	xor.b32  	%r454, %r453, %r448;
	shf.l.wrap.b32 	%r455, %r454, %r454, 24;
	add.s32 	%r456, %r455, %r449;
	xor.b32  	%r457, %r456, %r451;
	shf.l.wrap.b32 	%r458, %r457, %r457, 25;
	add.s32 	%r459, %r411, %r29;
	add.s32 	%r460, %r459, %r430;
	xor.b32  	%r461, %r460, %r399;
	shf.l.wrap.b32 	%r462, %r461, %r461, 16;
	add.s32 	%r463, %r462, %r386;
	xor.b32  	%r464, %r463, %r430;
	shf.l.wrap.b32 	%r465, %r464, %r464, 20;
	add.s32 	%r466, %r460, %r32;
	add.s32 	%r467, %r466, %r465;
	xor.b32  	%r468, %r467, %r462;
	shf.l.wrap.b32 	%r469, %r468, %r468, 24;
	add.s32 	%r470, %r469, %r463;
	xor.b32  	%r471, %r470, %r465;
	shf.l.wrap.b32 	%r472, %r471, %r471, 25;
	add.s32 	%r473, %r388, %r25;
	add.s32 	%r474, %r473, %r425;
	xor.b32  	%r475, %r474, %r413;
	shf.l.wrap.b32 	%r476, %r475, %r475, 16;
	add.s32 	%r477, %r476, %r400;
	xor.b32  	%r478, %r477, %r388;
	shf.l.wrap.b32 	%r479, %r478, %r478, 20;
	add.s32 	%r480, %r474, %r30;
	add.s32 	%r481, %r480, %r479;
	xor.b32  	%r482, %r481, %r476;
	shf.l.wrap.b32 	%r483, %r482, %r482, 24;
	add.s32 	%r484, %r483, %r477;
	xor.b32  	%r485, %r484, %r479;
	shf.l.wrap.b32 	%r486, %r485, %r485, 25;
	add.s32 	%r487, %r439, %r36;
	add.s32 	%r488, %r487, %r486;
	xor.b32  	%r489, %r488, %r455;
	shf.l.wrap.b32 	%r490, %r489, %r489, 16;
	add.s32 	%r491, %r470, %r490;
	xor.b32  	%r492, %r491, %r486;
	shf.l.wrap.b32 	%r493, %r492, %r492, 20;
	add.s32 	%r494, %r488, %r37;
	add.s32 	%r495, %r494, %r493;
	xor.b32  	%r496, %r495, %r490;
	shf.l.wrap.b32 	%r497, %r496, %r496, 24;
	add.s32 	%r498, %r497, %r491;
	xor.b32  	%r499, %r498, %r493;
	shf.l.wrap.b32 	%r500, %r499, %r499, 25;
	add.s32 	%r501, %r453, %r33;
	add.s32 	%r502, %r501, %r444;
	xor.b32  	%r503, %r469, %r502;
	shf.l.wrap.b32 	%r504, %r503, %r503, 16;
	add.s32 	%r505, %r504, %r484;
	xor.b32  	%r506, %r505, %r444;
	shf.l.wrap.b32 	%r507, %r506, %r506, 20;
	add.s32 	%r508, %r502, %r35;
	add.s32 	%r509, %r508, %r507;
	xor.b32  	%r510, %r509, %r504;
	shf.l.wrap.b32 	%r511, %r510, %r510, 24;
	add.s32 	%r512, %r511, %r505;
	xor.b32  	%r513, %r512, %r507;
	shf.l.wrap.b32 	%r514, %r513, %r513, 25;
	add.s32 	%r515, %r467, %r39;
	add.s32 	%r516, %r515, %r458;
	xor.b32  	%r517, %r516, %r483;
	shf.l.wrap.b32 	%r518, %r517, %r517, 16;
	add.s32 	%r519, %r518, %r442;
	xor.b32  	%r520, %r519, %r458;
	shf.l.wrap.b32 	%r521, %r520, %r520, 20;
	add.s32 	%r522, %r516, %r34;
	add.s32 	%r523, %r522, %r521;
	xor.b32  	%r524, %r523, %r518;
	shf.l.wrap.b32 	%r525, %r524, %r524, 24;
	add.s32 	%r526, %r525, %r519;
	xor.b32  	%r527, %r526, %r521;
	shf.l.wrap.b32 	%r528, %r527, %r527, 25;
	add.s32 	%r529, %r481, %r38;
	add.s32 	%r530, %r529, %r472;
	xor.b32  	%r531, %r530, %r441;
	shf.l.wrap.b32 	%r532, %r531, %r531, 16;
	add.s32 	%r533, %r532, %r456;
	xor.b32  	%r534, %r533, %r472;
	shf.l.wrap.b32 	%r535, %r534, %r534, 20;
	add.s32 	%r536, %r530, %r32;
	add.s32 	%r537, %r536, %r535;
	xor.b32  	%r538, %r537, %r532;
	shf.l.wrap.b32 	%r539, %r538, %r538, 24;
	add.s32 	%r540, %r539, %r533;
	xor.b32  	%r541, %r540, %r535;
	shf.l.wrap.b32 	%r542, %r541, %r541, 25;
	add.s32 	%r543, %r495, %r31;
	add.s32 	%r544, %r543, %r514;
	xor.b32  	%r545, %r539, %r544;
	shf.l.wrap.b32 	%r546, %r545, %r545, 16;
	add.s32 	%r547, %r546, %r526;
	xor.b32  	%r548, %r547, %r514;
	shf.l.wrap.b32 	%r549, %r548, %r548, 20;
	add.s32 	%r550, %r544, %r26;
	add.s32 	%r551, %r550, %r549;
	xor.b32  	%r552, %r551, %r546;
	shf.l.wrap.b32 	%r553, %r552, %r552, 24;
	add.s32 	%r554, %r553, %r547;
	xor.b32  	%r555, %r554, %r549;
	shf.l.wrap.b32 	%r556, %r555, %r555, 25;
	add.s32 	%r557, %r509, %r29;
	add.s32 	%r558, %r557, %r528;
	xor.b32  	%r559, %r558, %r497;
	shf.l.wrap.b32 	%r560, %r559, %r559, 16;
	add.s32 	%r561, %r560, %r540;
	xor.b32  	%r562, %r561, %r528;
	shf.l.wrap.b32 	%r563, %r562, %r562, 20;
	add.s32 	%r564, %r558, %r27;
	add.s32 	%r565, %r564, %r563;
	xor.b32  	%r566, %r565, %r560;
	shf.l.wrap.b32 	%r567, %r566, %r566, 24;
	add.s32 	%r568, %r567, %r561;
	xor.b32  	%r569, %r568, %r563;
	shf.l.wrap.b32 	%r570, %r569, %r569, 25;
	add.s32 	%r571, %r523, %r24;
	add.s32 	%r572, %r571, %r542;
	xor.b32  	%r573, %r572, %r511;
	shf.l.wrap.b32 	%r574, %r573, %r573, 16;
	add.s32 	%r575, %r574, %r498;
	xor.b32  	%r576, %r575, %r542;
	shf.l.wrap.b32 	%r577, %r576, %r576, 20;
	add.s32 	%r578, %r572, %r25;
	add.s32 	%r579, %r578, %r577;
	xor.b32  	%r580, %r579, %r574;
	shf.l.wrap.b32 	%r581, %r580, %r580, 24;
	add.s32 	%r582, %r581, %r575;
	xor.b32  	%r583, %r582, %r577;
	shf.l.wrap.b32 	%r584, %r583, %r583, 25;
	add.s32 	%r585, %r500, %r30;
	add.s32 	%r586, %r585, %r537;
	xor.b32  	%r587, %r586, %r525;
	shf.l.wrap.b32 	%r588, %r587, %r587, 16;
	add.s32 	%r589, %r588, %r512;
	xor.b32  	%r590, %r589, %r500;
	shf.l.wrap.b32 	%r591, %r590, %r590, 20;
	add.s32 	%r592, %r586, %r28;
	add.s32 	%r593, %r592, %r591;
	xor.b32  	%r594, %r593, %r588;
	shf.l.wrap.b32 	%r595, %r594, %r594, 24;
	add.s32 	%r596, %r595, %r589;
	xor.b32  	%r597, %r596, %r591;
	shf.l.wrap.b32 	%r598, %r597, %r597, 25;
	add.s32 	%r599, %r551, %r33;
	add.s32 	%r600, %r599, %r598;
	xor.b32  	%r601, %r600, %r567;
	shf.l.wrap.b32 	%r602, %r601, %r601, 16;
	add.s32 	%r603, %r582, %r602;
	xor.b32  	%r604, %r603, %r598;
	shf.l.wrap.b32 	%r605, %r604, %r604, 20;
	add.s32 	%r606, %r600, %r38;
	add.s32 	%r607, %r606, %r605;
	xor.b32  	%r608, %r607, %r602;
	shf.l.wrap.b32 	%r609, %r608, %r608, 24;
	add.s32 	%r610, %r609, %r603;
	xor.b32  	%r611, %r610, %r605;
	shf.l.wrap.b32 	%r612, %r611, %r611, 25;
	add.s32 	%r613, %r565, %r35;
	add.s32 	%r614, %r613, %r556;
	xor.b32  	%r615, %r581, %r614;
	shf.l.wrap.b32 	%r616, %r615, %r615, 16;
	add.s32 	%r617, %r616, %r596;
	xor.b32  	%r618, %r617, %r556;
	shf.l.wrap.b32 	%r619, %r618, %r618, 20;
	add.s32 	%r620, %r614, %r29;
	add.s32 	%r621, %r620, %r619;
	xor.b32  	%r622, %r621, %r616;
	shf.l.wrap.b32 	%r623, %r622, %r622, 24;
	add.s32 	%r624, %r623, %r617;
	xor.b32  	%r625, %r624, %r619;
	shf.l.wrap.b32 	%r626, %r625, %r625, 25;
	add.s32 	%r627, %r579, %r32;
	add.s32 	%r628, %r627, %r570;
	xor.b32  	%r629, %r628, %r595;
	shf.l.wrap.b32 	%r630, %r629, %r629, 16;
	add.s32 	%r631, %r630, %r554;
	xor.b32  	%r632, %r631, %r570;
	shf.l.wrap.b32 	%r633, %r632, %r632, 20;
	add.s32 	%r634, %r628, %r36;
	add.s32 	%r635, %r634, %r633;
	xor.b32  	%r636, %r635, %r630;
	shf.l.wrap.b32 	%r637, %r636, %r636, 24;
	add.s32 	%r638, %r637, %r631;
	xor.b32  	%r639, %r638, %r633;
	shf.l.wrap.b32 	%r640, %r639, %r639, 25;
	add.s32 	%r641, %r593, %r39;
	add.s32 	%r642, %r641, %r584;
	xor.b32  	%r643, %r642, %r553;
	shf.l.wrap.b32 	%r644, %r643, %r643, 16;
	add.s32 	%r645, %r644, %r568;
	xor.b32  	%r646, %r645, %r584;
	shf.l.wrap.b32 	%r647, %r646, %r646, 20;
	add.s32 	%r648, %r642, %r25;
	add.s32 	%r649, %r648, %r647;
	xor.b32  	%r650, %r649, %r644;
	shf.l.wrap.b32 	%r651, %r650, %r650, 24;
	add.s32 	%r652, %r651, %r645;
	xor.b32  	%r653, %r652, %r647;
	shf.l.wrap.b32 	%r654, %r653, %r653, 25;
	add.s32 	%r655, %r607, %r37;
	add.s32 	%r656, %r655, %r626;
	xor.b32  	%r657, %r651, %r656;
	shf.l.wrap.b32 	%r658, %r657, %r657, 16;
	add.s32 	%r659, %r658, %r638;
	xor.b32  	%r660, %r659, %r626;
	shf.l.wrap.b32 	%r661, %r660, %r660, 20;
	add.s32 	%r662, %r656, %r27;
	add.s32 	%r663, %r662, %r661;
	xor.b32  	%r664, %r663, %r658;
	shf.l.wrap.b32 	%r665, %r664, %r664, 24;
	add.s32 	%r666, %r665, %r659;
	xor.b32  	%r667, %r666, %r661;
	shf.l.wrap.b32 	%r668, %r667, %r667, 25;
	add.s32 	%r669, %r621, %r24;
	add.s32 	%r670, %r669, %r640;
	xor.b32  	%r671, %r670, %r609;
	shf.l.wrap.b32 	%r672, %r671, %r671, 16;
	add.s32 	%r673, %r672, %r652;
	xor.b32  	%r674, %r673, %r640;
	shf.l.wrap.b32 	%r675, %r674, %r674, 20;
	add.s32 	%r676, %r670, %r34;
	add.s32 	%r677, %r676, %r675;
	xor.b32  	%r678, %r677, %r672;
	shf.l.wrap.b32 	%r679, %r678, %r678, 24;
	add.s32 	%r680, %r679, %r673;
	xor.b32  	%r681, %r680, %r675;
	shf.l.wrap.b32 	%r682, %r681, %r681, 25;
	add.s32 	%r683, %r635, %r26;
	add.s32 	%r684, %r683, %r654;
	xor.b32  	%r685, %r684, %r623;
	shf.l.wrap.b32 	%r686, %r685, %r685, 16;
	add.s32 	%r687, %r686, %r610;
	xor.b32  	%r688, %r687, %r654;
	shf.l.wrap.b32 	%r689, %r688, %r688, 20;
	add.s32 	%r690, %r684, %r30;
	add.s32 	%r691, %r690, %r689;
	xor.b32  	%r692, %r691, %r686;
	shf.l.wrap.b32 	%r693, %r692, %r692, 24;
	add.s32 	%r694, %r693, %r687;
	xor.b32  	%r695, %r694, %r689;
	shf.l.wrap.b32 	%r696, %r695, %r695, 25;
	add.s32 	%r697, %r612, %r28;
	add.s32 	%r698, %r697, %r649;
	xor.b32  	%r699, %r698, %r637;
	shf.l.wrap.b32 	%r700, %r699, %r699, 16;
	add.s32 	%r701, %r700, %r624;
	xor.b32  	%r702, %r701, %r612;
	shf.l.wrap.b32 	%r703, %r702, %r702, 20;
	add.s32 	%r704, %r698, %r31;
	add.s32 	%r705, %r704, %r703;
	xor.b32  	%r706, %r705, %r700;
	shf.l.wrap.b32 	%r707, %r706, %r706, 24;
	add.s32 	%r708, %r707, %r701;
	xor.b32  	%r709, %r708, %r703;
	shf.l.wrap.b32 	%r710, %r709, %r709, 25;
	add.s32 	%r711, %r663, %r35;
	add.s32 	%r712, %r711, %r710;
	xor.b32  	%r713, %r712, %r679;
	shf.l.wrap.b32 	%r714, %r713, %r713, 16;
	add.s32 	%r715, %r694, %r714;
	xor.b32  	%r716, %r715, %r710;
	shf.l.wrap.b32 	%r717, %r716, %r716, 20;
	add.s32 	%r718, %r712, %r39;
	add.s32 	%r719, %r718, %r717;
	xor.b32  	%r720, %r719, %r714;
	shf.l.wrap.b32 	%r721, %r720, %r720, 24;
	add.s32 	%r722, %r721, %r715;
	xor.b32  	%r723, %r722, %r717;
	shf.l.wrap.b32 	%r724, %r723, %r723, 25;
	add.s32 	%r725, %r677, %r29;
	add.s32 	%r726, %r725, %r668;
	xor.b32  	%r727, %r693, %r726;
	shf.l.wrap.b32 	%r728, %r727, %r727, 16;
	add.s32 	%r729, %r728, %r708;
	xor.b32  	%r730, %r729, %r668;
	shf.l.wrap.b32 	%r731, %r730, %r730, 20;
	add.s32 	%r732, %r726, %r24;
	add.s32 	%r733, %r732, %r731;
	xor.b32  	%r734, %r733, %r728;
	shf.l.wrap.b32 	%r735, %r734, %r734, 24;
	add.s32 	%r736, %r735, %r729;
	xor.b32  	%r737, %r736, %r731;
	shf.l.wrap.b32 	%r738, %r737, %r737, 25;
	add.s32 	%r739, %r691, %r25;
	add.s32 	%r740, %r739, %r682;
	xor.b32  	%r741, %r740, %r707;
	shf.l.wrap.b32 	%r742, %r741, %r741, 16;
	add.s32 	%r743, %r742, %r666;
	xor.b32  	%r744, %r743, %r682;
	shf.l.wrap.b32 	%r745, %r744, %r744, 20;
	add.s32 	%r746, %r740, %r33;
	add.s32 	%r747, %r746, %r745;
	xor.b32  	%r748, %r747, %r742;
	shf.l.wrap.b32 	%r749, %r748, %r748, 24;
	add.s32 	%r750, %r749, %r743;
	xor.b32  	%r751, %r750, %r745;
	shf.l.wrap.b32 	%r752, %r751, %r751, 25;
	add.s32 	%r753, %r705, %r32;
	add.s32 	%r754, %r753, %r696;
	xor.b32  	%r755, %r754, %r665;
	shf.l.wrap.b32 	%r756, %r755, %r755, 16;
	add.s32 	%r757, %r756, %r680;
	xor.b32  	%r758, %r757, %r696;
	shf.l.wrap.b32 	%r759, %r758, %r758, 20;
	add.s32 	%r760, %r754, %r30;
	add.s32 	%r761, %r760, %r759;
	xor.b32  	%r762, %r761, %r756;
	shf.l.wrap.b32 	%r763, %r762, %r762, 24;
	add.s32 	%r764, %r763, %r757;
	xor.b32  	%r765, %r764, %r759;
	shf.l.wrap.b32 	%r766, %r765, %r765, 25;
	add.s32 	%r767, %r719, %r38;
	add.s32 	%r768, %r767, %r738;
	xor.b32  	%r769, %r763, %r768;
	shf.l.wrap.b32 	%r770, %r769, %r769, 16;
	add.s32 	%r771, %r770, %r750;
	xor.b32  	%r772, %r771, %r738;
	shf.l.wrap.b32 	%r773, %r772, %r772, 20;
	add.s32 	%r774, %r768, %r34;
	add.s32 	%r775, %r774, %r773;
	xor.b32  	%r776, %r775, %r770;
	shf.l.wrap.b32 	%r777, %r776, %r776, 24;
	add.s32 	%r778, %r777, %r771;
	xor.b32  	%r779, %r778, %r773;
	shf.l.wrap.b32 	%r780, %r779, %r779, 25;
	add.s32 	%r781, %r733, %r26;
	add.s32 	%r782, %r781, %r752;
	xor.b32  	%r783, %r782, %r721;
	shf.l.wrap.b32 	%r784, %r783, %r783, 16;
	add.s32 	%r785, %r784, %r764;
	xor.b32  	%r786, %r785, %r752;
	shf.l.wrap.b32 	%r787, %r786, %r786, 20;
	add.s32 	%r788, %r782, %r36;
	add.s32 	%r789, %r788, %r787;
	xor.b32  	%r790, %r789, %r784;
	shf.l.wrap.b32 	%r791, %r790, %r790, 24;
	add.s32 	%r792, %r791, %r785;
	xor.b32  	%r793, %r792, %r787;
	shf.l.wrap.b32 	%r794, %r793, %r793, 25;
	add.s32 	%r795, %r747, %r27;
	add.s32 	%r796, %r795, %r766;
	xor.b32  	%r797, %r796, %r735;
	shf.l.wrap.b32 	%r798, %r797, %r797, 16;
	add.s32 	%r799, %r798, %r722;
	xor.b32  	%r800, %r799, %r766;
	shf.l.wrap.b32 	%r801, %r800, %r800, 20;
	add.s32 	%r802, %r796, %r28;
	add.s32 	%r803, %r802, %r801;
	xor.b32  	%r804, %r803, %r798;
	shf.l.wrap.b32 	%r805, %r804, %r804, 24;
	add.s32 	%r806, %r805, %r799;
	xor.b32  	%r807, %r806, %r801;
	shf.l.wrap.b32 	%r808, %r807, %r807, 25;
	add.s32 	%r809, %r724, %r31;
	add.s32 	%r810, %r809, %r761;
	xor.b32  	%r811, %r810, %r749;
	shf.l.wrap.b32 	%r812, %r811, %r811, 16;
	add.s32 	%r813, %r812, %r736;
	xor.b32  	%r814, %r813, %r724;
	shf.l.wrap.b32 	%r815, %r814, %r814, 20;
	add.s32 	%r816, %r810, %r37;
	add.s32 	%r817, %r816, %r815;
	xor.b32  	%r818, %r817, %r812;
	shf.l.wrap.b32 	%r819, %r818, %r818, 24;
	add.s32 	%r820, %r819, %r813;
	xor.b32  	%r821, %r820, %r815;
	shf.l.wrap.b32 	%r822, %r821, %r821, 25;
	xor.b32  	%r823, %r806, %r775;
	xor.b32  	%r824, %r789, %r820;
	xor.b32  	%r825, %r803, %r778;
	xor.b32  	%r826, %r792, %r817;
	xor.b32  	%r827, %r791, %r822;
	xor.b32  	%r828, %r805, %r780;
	xor.b32  	%r829, %r794, %r819;
	xor.b32  	%r830, %r808, %r777;
	xor.b32  	%r831, %r806, %r15;
	xor.b32  	%r832, %r820, %r16;
	xor.b32  	%r833, %r778, %r17;
	xor.b32  	%r834, %r792, %r18;
	xor.b32  	%r835, %r791, %r19;
	xor.b32  	%r836, %r805, %r20;
	xor.b32  	%r837, %r819, %r21;
	xor.b32  	%r838, %r777, %r22;
	st.global.u32 	[%rd9], %r823;
	st.global.u32 	[%rd9+4], %r824;
	st.global.u32 	[%rd9+8], %r825;
	st.global.u32 	[%rd9+12], %r826;
	st.global.u32 	[%rd9+16], %r827;
	st.global.u32 	[%rd9+20], %r828;
	st.global.u32 	[%rd9+24], %r829;
	st.global.u32 	[%rd9+28], %r830;
	st.global.u32 	[%rd9+32], %r831;
	st.global.u32 	[%rd9+36], %r832;
	st.global.u32 	[%rd9+40], %r833;
	st.global.u32 	[%rd9+44], %r834;
	st.global.u32 	[%rd9+48], %r835;
	st.global.u32 	[%rd9+52], %r836;
	st.global.u32 	[%rd9+56], %r837;
	st.global.u32 	[%rd9+60], %r838;
	st.local.u32 	[%rd6], %r823;
	mov.u64 	%rd10, $str;
	cvta.global.u64 	%rd11, %rd10;
	{ // callseq 0, 0
	.param .b64 param0;
	st.param.b64 	[param0], %rd11;
	.param .b64 param1;
	st.param.b64 	[param1], %rd5;
	.param .b32 retval0;
	call.uni (retval0), 
	vprintf, 
	(
	param0, 
	param1
	);
	ld.param.b32 	%r839, [retval0];
	} // callseq 0
$L__BB0_2:
	ret;

}


// ===== COMPILED SASS (sm_100) =====

	.target	sm_100

	.elftype	@"ET_EXEC"


//--------------------- .note.nv.tkinfo           --------------------------
	.section	.note.nv.tkinfo,"",@"SHT_NOTE"
	.sectionflags	@"SHF_NOTE_NV_TKINFO"
	.tkinfo
        /*0018*/ 	.word	0x00000002
        /*0030*/ 	.string	""
        /*0030*/ 	.string	"ptxas"
        /*0030*/ 	.string	"Cuda compilation tools, release 13.0, V13.0.88"
        /*0030*/ 	.string	"Build cuda_13.0.r13.0/compiler.36424714_0"
        /*0030*/ 	.string	"-arch sm_100 -m 64 "



//--------------------- .note.nv.cuinfo           --------------------------
	.section	.note.nv.cuinfo,"",@"SHT_NOTE"
	.sectionflags	@"SHF_NOTE_NV_CUINFO"
        /*0018*/ 	.short	0x0002
        /*001a*/ 	.short	0x0064
        /*001c*/ 	.short	0x0082
	.zero		2


//--------------------- .nv.info                  --------------------------
	.section	.nv.info,"",@"SHT_CUDA_INFO"
	.align	4


	//----- nvinfo : EIATTR_REGCOUNT
	.align		4
        /*0000*/ 	.byte	0x04, 0x2f
        /*0002*/ 	.short	(.L_3 - .L_2)
	.align		4
.L_2:
        /*0004*/ 	.word	index@(compress)
        /*0008*/ 	.word	0x00000030


	//----- nvinfo : EIATTR_FRAME_SIZE
	.align		4
.L_3:
        /*000c*/ 	.byte	0x04, 0x11
        /*000e*/ 	.short	(.L_5 - .L_4)
	.align		4
.L_4:
        /*0010*/ 	.word	index@(compress)
        /*0014*/ 	.word	0x00000008


	//----- nvinfo : EIATTR_MIN_STACK_SIZE
	.align		4
.L_5:
        /*0018*/ 	.byte	0x04, 0x12
        /*001a*/ 	.short	(.L_7 - .L_6)
	.align		4
.L_6:
        /*001c*/ 	.word	index@(compress)
        /*0020*/ 	.word	0x00000008
.L_7:


//--------------------- .nv.compat                --------------------------
	.section	.nv.compat,"",@"SHT_CUDA_COMPAT_INFO"
	.align	4
        /*0000*/ 	.byte	0x02, 0x09, 0x00, 0x00, 0x02, 0x02, 0x01, 0x00, 0x02, 0x05, 0x05, 0x00, 0x03, 0x07, 0x01, 0x01
        /*0010*/ 	.byte	0x02, 0x03, 0x00, 0x00, 0x02, 0x06, 0x01, 0x00, 0x04, 0x0b, 0x08, 0x00, 0x09, 0x00, 0x00, 0x00
        /*0020*/ 	.byte	0x00, 0x00, 0x00, 0x00


//--------------------- .nv.info.compress         --------------------------
	.section	.nv.info.compress,"",@"SHT_CUDA_INFO"
	.sectionflags	@""
	.align	4


	//----- nvinfo : EIATTR_CUDA_API_VERSION
	.align		4
        /*0000*/ 	.byte	0x04, 0x37
        /*0002*/ 	.short	(.L_9 - .L_8)
.L_8:
        /*0004*/ 	.word	0x00000082


	//----- nvinfo : EIATTR_KPARAM_INFO
	.align		4
.L_9:
        /*0008*/ 	.byte	0x04, 0x17
        /*000a*/ 	.short	(.L_11 - .L_10)
.L_10:
        /*000c*/ 	.word	0x00000000
        /*0010*/ 	.short	0x0005
        /*0012*/ 	.short	0x0020
        /*0014*/ 	.byte	0x00, 0xf5, 0x21, 0x00


	//----- nvinfo : EIATTR_KPARAM_INFO
	.align		4
.L_11:
        /*0018*/ 	.byte	0x04, 0x17
        /*001a*/ 	.short	(.L_13 - .L_12)
.L_12:
        /*001c*/ 	.word	0x00000000
        /*0020*/ 	.short	0x0004
        /*0022*/ 	.short	0x001c
        /*0024*/ 	.byte	0x00, 0xf0, 0x11, 0x00


	//----- nvinfo : EIATTR_KPARAM_INFO
	.align		4
.L_13:
        /*0028*/ 	.byte	0x04, 0x17
        /*002a*/ 	.short	(.L_15 - .L_14)
.L_14:
        /*002c*/ 	.word	0x00000000
        /*0030*/ 	.short	0x0003
        /*0032*/ 	.short	0x0018
        /*0034*/ 	.byte	0x00, 0xf0, 0x11, 0x00


	//----- nvinfo : EIATTR_KPARAM_INFO
	.align		4
.L_15:
        /*0038*/ 	.byte	0x04, 0x17
        /*003a*/ 	.short	(.L_17 - .L_16)
.L_16:
        /*003c*/ 	.word	0x00000000
        /*0040*/ 	.short	0x0002
        /*0042*/ 	.short	0x0010
        /*0044*/ 	.byte	0x00, 0xf0, 0x21, 0x00


	//----- nvinfo : EIATTR_KPARAM_INFO
	.align		4
.L_17:
        /*0048*/ 	.byte	0x04, 0x17
        /*004a*/ 	.short	(.L_19 - .L_18)
.L_18:
        /*004c*/ 	.word	0x00000000
        /*0050*/ 	.short	0x0001
        /*0052*/ 	.short	0x0008
        /*0054*/ 	.byte	0x00, 0xf5, 0x21, 0x00


	//----- nvinfo : EIATTR_KPARAM_INFO
	.align		4
.L_19:
        /*0058*/ 	.byte	0x04, 0x17
        /*005a*/ 	.short	(.L_21 - .L_20)
.L_20:
        /*005c*/ 	.word	0x00000000
        /*0060*/ 	.short	0x0000
        /*0062*/ 	.short	0x0000
        /*0064*/ 	.byte	0x00, 0xf5, 0x21, 0x00


	//----- nvinfo : EIATTR_SPARSE_MMA_MASK
	.align		4
.L_21:
        /*0068*/ 	.byte	0x03, 0x50
        /*006a*/ 	.short	0x0000


	//----- nvinfo : EIATTR_MAXREG_COUNT
	.align		4
        /*006c*/ 	.byte	0x03, 0x1b
        /*006e*/ 	.short	0x00ff


	//----- nvinfo : EIATTR_EXTERNS
	.align		4
        /*0070*/ 	.byte	0x04, 0x0f
        /*0072*/ 	.short	(.L_23 - .L_22)


	//   ....[0]....
	.align		4
.L_22:
        /*0074*/ 	.word	index@(vprintf)


	//----- nvinfo : EIATTR_MERCURY_ISA_VERSION
	.align		4
.L_23:
        /*0078*/ 	.byte	0x03, 0x5f
        /*007a*/ 	.short	0x0101


	//----- nvinfo : EIATTR_VRC_CTA_INIT_COUNT
	.align		4
        /*007c*/ 	.byte	0x02, 0x4a
	.zero		1
	.zero		1


	//----- nvinfo : EIATTR_SYSCALL_OFFSETS
	.align		4
        /*0080*/ 	.byte	0x04, 0x46
        /*0082*/ 	.short	(.L_25 - .L_24)


	//   ....[0]....
.L_24:
        /*0084*/ 	.word	0x00002f60


	//----- nvinfo : EIATTR_EXIT_INSTR_OFFSETS
	.align		4
.L_25:
        /*0088*/ 	.byte	0x04, 0x1c
        /*008a*/ 	.short	(.L_27 - .L_26)


	//   ....[0]....
.L_26:
        /*008c*/ 	.word	0x00000110


	//   ....[1]....
        /*0090*/ 	.word	0x00002f70


	//----- nvinfo : EIATTR_CRS_STACK_SIZE
	.align		4
.L_27:
        /*0094*/ 	.byte	0x04, 0x1e
        /*0096*/ 	.short	(.L_29 - .L_28)
.L_28:
        /*0098*/ 	.word	0x00000000


	//----- nvinfo : EIATTR_CBANK_PARAM_SIZE
	.align		4
.L_29:
        /*009c*/ 	.byte	0x03, 0x19
        /*009e*/ 	.short	0x0028


	//----- nvinfo : EIATTR_PARAM_CBANK
	.align		4
        /*00a0*/ 	.byte	0x04, 0x0a
        /*00a2*/ 	.short	(.L_31 - .L_30)
	.align		4
.L_30:
        /*00a4*/ 	.word	index@(.nv.constant0.compress)
        /*00a8*/ 	.short	0x0380
        /*00aa*/ 	.short	0x0028


	//----- nvinfo : EIATTR_SW_WAR
	.align		4
.L_31:
        /*00ac*/ 	.byte	0x04, 0x36
        /*00ae*/ 	.short	(.L_33 - .L_32)
.L_32:
        /*00b0*/ 	.word	0x00000008
.L_33:


//--------------------- .nv.callgraph             --------------------------
	.section	.nv.callgraph,"",@"SHT_CUDA_CALLGRAPH"
	.align	4
	.sectionentsize	8
	.align		4
        /*0000*/ 	.word	0x00000000
	.align		4
        /*0004*/ 	.word	0xffffffff
	.align		4
        /*0008*/ 	.word	index@(compress)
	.align		4
        /*000c*/ 	.word	index@(vprintf)
	.align		4
        /*0010*/ 	.word	0x00000000
	.align		4
        /*0014*/ 	.word	0xfffffffe
	.align		4
        /*0018*/ 	.word	0x00000000
	.align		4
        /*001c*/ 	.word	0xfffffffd
	.align		4
        /*0020*/ 	.word	0x00000000
	.align		4
        /*0024*/ 	.word	0xfffffffc


//--------------------- .nv.constant4             --------------------------
	.section	.nv.constant4,"a",@progbits
	.align	8
	.align		8
.nv.constant4:
        /*0000*/ 	.dword	vprintf
	.align		8
        /*0008*/ 	.dword	$str


//--------------------- .nv.constant3             --------------------------
	.section	.nv.constant3,"a",@progbits
	.align	4
.nv.constant3:
	.type		g_IV,@object
	.size		g_IV,(.L_0 - g_IV)
g_IV:
        /*0000*/ 	.byte	0x67, 0xe6, 0x09, 0x6a, 0x85, 0xae, 0x67, 0xbb, 0x72, 0xf3, 0x6e, 0x3c, 0x3a, 0xf5, 0x4f, 0xa5
        /*0010*/ 	.byte	0x7f, 0x52, 0x0e, 0x51, 0x8c, 0x68, 0x05, 0x9b, 0xab, 0xd9, 0x83, 0x1f, 0x19, 0xcd, 0xe0, 0x5b
.L_0:


//--------------------- .text.compress            --------------------------
	.section	.text.compress,"ax",@progbits
	.align	128
        .global         compress
        .type           compress,@function
        .size           compress,(.L_x_2 - compress)
        .other          compress,@"STO_CUDA_ENTRY STV_DEFAULT"
compress:
.text.compress:
[----:B------:R-:W0:Y:S01]  /*0000*/  LDC R1, c[0x0][0x37c] ;  /* 0x0000df00ff017b82 */ /* 0x000e220000000800 */
[----:B------:R-:W1:Y:S07]  /*0010*/  S2R R0, SR_TID.X ;  /* 0x0000000000007919 */ /* 0x000e6e0000002100 */
[----:B------:R-:W2:Y:S01]  /*0020*/  S2UR UR4, SR_CTAID.Y ;  /* 0x00000000000479c3 */ /* 0x000ea20000002600 */
[----:B------:R-:W3:Y:S01]  /*0030*/  LDCU UR9, c[0x0][0x2fc] ;  /* 0x00005f80ff0977ac */ /* 0x000ee20008000800 */
[----:B0-----:R-:W-:Y:S01]  /*0040*/  VIADD R1, R1, 0xfffffff8 ;  /* 0xfffffff801017836 */ /* 0x001fe20000000000 */
[----:B------:R-:W0:Y:S01]  /*0050*/  S2R R2, SR_TID.Y ;  /* 0x0000000000027919 */ /* 0x000e220000002200 */
[----:B------:R-:W2:Y:S04]  /*0060*/  LDCU UR5, c[0x0][0x364] ;  /* 0x00006c80ff0577ac */ /* 0x000ea80008000800 */
[----:B------:R-:W4:Y:S01]  /*0070*/  S2UR UR6, SR_CTAID.X ;  /* 0x00000000000679c3 */ /* 0x000f220000002500 */
[----:B------:R-:W4:Y:S01]  /*0080*/  LDCU UR7, c[0x0][0x360] ;  /* 0x00006c00ff0777ac */ /* 0x000f220008000800 */
[----:B------:R-:W5:Y:S01]  /*0090*/  LDCU UR8, c[0x0][0x2f8] ;  /* 0x00005f00ff0877ac */ /* 0x000f620008000800 */
[----:B--2---:R-:W-:Y:S01]  /*00a0*/  UIMAD UR4, UR4, UR5, URZ ;  /* 0x00000005040472a4 */ /* 0x004fe2000f8e02ff */
[----:B-1----:R-:W-:Y:S01]  /*00b0*/  IMAD.MOV R0, RZ, RZ, -R0 ;  /* 0x000000ffff007224 */ /* 0x002fe200078e0a00 */
[----:B----4-:R-:W-:Y:S01]  /*00c0*/  UIMAD UR5, UR6, UR7, URZ ;  /* 0x00000007060572a4 */ /* 0x010fe2000f8e02ff */
[----:B-----5:R-:W-:-:S03]  /*00d0*/  IADD3 R6, P1, PT, R1, UR8, RZ ;  /* 0x0000000801067c10 */ /* 0x020fc6000ff3e0ff */
[----:B0-----:R-:W-:Y:S02]  /*00e0*/  LOP3.LUT P0, RZ, R2, UR4, RZ, 0xfc, !PT ;  /* 0x0000000402ff7c12 */ /* 0x001fe4000f80fcff */
[----:B---3--:R-:W-:Y:S02]  /*00f0*/  IMAD.X R7, RZ, RZ, UR9, P1 ;  /* 0x00000009ff077e24 */ /* 0x008fe400088e06ff */
[----:B------:R-:W-:-:S13]  /*0100*/  ISETP.NE.OR P0, PT, R0, UR5, P0 ;  /* 0x0000000500007c0c */ /* 0x000fda0008705670 */
[----:B------:R-:W-:Y:S05]  /*0110*/  @P0 EXIT ;  /* 0x000000000000094d */ /* 0x000fea0003800000 */
[----:B------:R-:W0:Y:S01]  /*0120*/  LDC.64 R28, c[0x0][0x380] ;  /* 0x0000e000ff1c7b82 */ /* 0x000e220000000a00 */
[----:B------:R-:W0:Y:S01]  /*0130*/  LDCU.64 UR4, c[0x0][0x358] ;  /* 0x00006b00ff0477ac */ /* 0x000e220008000a00 */
[----:B------:R-:W1:Y:S06]  /*0140*/  LDCU.64 UR8, c[0x0][0x398] ;  /* 0x00007300ff0877ac */ /* 0x000e6c0008000a00 */
[----:B------:R-:W2:Y:S01]  /*0150*/  LDC.64 R2, c[0x0][0x388] ;  /* 0x0000e200ff027b82 */ /* 0x000ea20000000a00 */
[----:B------:R-:W3:Y:S01]  /*0160*/  LDCU UR6, c[0x0][0x390] ;  /* 0x00007200ff0677ac */ /* 0x000ee20008000800 */
[----:B0-----:R-:W4:Y:S04]  /*0170*/  LDG.E.CONSTANT R12, desc[UR4][R28.64+0x4] ;  /* 0x000004041c0c7981 */ /* 0x001f28000c1e9900 */
[----:B------:R-:W4:Y:S04]  /*0180*/  LDG.E.CONSTANT R9, desc[UR4][R28.64+0x14] ;  /* 0x000014041c097981 */ /* 0x000f28000c1e9900 */
[----:B--2---:R-:W4:Y:S04]  /*0190*/  LDG.E.CONSTANT R13, desc[UR4][R2.64+0x8] ;  /* 0x00000804020d7981 */ /* 0x004f28000c1e9900 */
[----:B------:R-:W2:Y:S04]  /*01a0*/  LDG.E.CONSTANT R10, desc[UR4][R28.64+0xc] ;  /* 0x00000c041c0a7981 */ /* 0x000ea8000c1e9900 */
[----:B------:R-:W2:Y:S04]  /*01b0*/  LDG.E.CONSTANT R5, desc[UR4][R28.64+0x1c] ;  /* 0x00001c041c057981 */ /* 0x000ea8000c1e9900 */
[----:B------:R-:W2:Y:S04]  /*01c0*/  LDG.E.CONSTANT R22, desc[UR4][R2.64+0x18] ;  /* 0x0000180402167981 */ /* 0x000ea8000c1e9900 */
[----:B------:R-:W5:Y:S04]  /*01d0*/  LDG.E.CONSTANT R11, desc[UR4][R28.64] ;  /* 0x000000041c0b7981 */ /* 0x000f68000c1e9900 */
[----:B------:R-:W3:Y:S04]  /*01e0*/  LDG.E.CONSTANT R21, desc[UR4][R28.64+0x8] ;  /* 0x000008041c157981 */ /* 0x000ee8000c1e9900 */
[----:B------:R-:W5:Y:S04]  /*01f0*/  LDG.E.CONSTANT R8, desc[UR4][R28.64+0x10] ;  /* 0x000010041c087981 */ /* 0x000f68000c1e9900 */
[----:B------:R-:W3:Y:S04]  /*0200*/  LDG.E.CONSTANT R4, desc[UR4][R28.64+0x18] ;  /* 0x000018041c047981 */ /* 0x000ee8000c1e9900 */
[----:B------:R-:W5:Y:S04]  /*0210*/  LDG.E.CONSTANT R26, desc[UR4][R2.64] ;  /* 0x00000004021a7981 */ /* 0x000f68000c1e9900 */
[----:B------:R-:W3:Y:S04]  /*0220*/  LDG.E.CONSTANT R23, desc[UR4][R2.64+0x10] ;  /* 0x0000100402177981 */ /* 0x000ee8000c1e9900 */
        /* <DEDUP_REMOVED lines=11> */
[----:B------:R0:W3:Y:S01]  /*02e0*/  LDG.E.CONSTANT R28, desc[UR4][R2.64+0x2c] ;  /* 0x00002c04021c7981 */ /* 0x0000e2000c1e9900 */
[----:B----4-:R-:W-:-:S04]  /*02f0*/  IADD3 R33, PT, PT, R13, R9, R12 ;  /* 0x000000090d217210 */ /* 0x010fc80007ffe00c */
[----:B------:R-:W-:-:S05]  /*0300*/  SHF.L.W.U32.HI R34, R33, 0x10, R33 ;  /* 0x0000001021227819 */ /* 0x000fca0000010e21 */
[----:B------:R-:W-:Y:S01]  /*0310*/  VIADD R38, R34, 0xbb67ae85 ;  /* 0xbb67ae8522267836 */ /* 0x000fe20000000000 */
[----:B--2---:R-:W-:-:S04]  /*0320*/  IADD3 R32, PT, PT, R22, R5, R10 ;  /* 0x0000000516207210 */ /* 0x004fc80007ffe00a */
[----:B------:R-:W-:Y:S02]  /*0330*/  LOP3.LUT R45, R38, R9, RZ, 0x3c, !PT ;  /* 0x00000009262d7212 */ /* 0x000fe400078e3cff */
[----:B-1----:R-:W-:Y:S02]  /*0340*/  LOP3.LUT R35, R32, UR9, RZ, 0x3c, !PT ;  /* 0x0000000920237c12 */ /* 0x002fe4000f8e3cff */
[----:B------:R-:W-:Y:S02]  /*0350*/  SHF.L.W.U32.HI R45, R45, 0x14, R45 ;  /* 0x000000142d2d7819 */ /* 0x000fe40000010e2d */
[----:B------:R-:W-:-:S05]  /*0360*/  SHF.L.W.U32.HI R35, R35, 0x10, R35 ;  /* 0x0000001023237819 */ /* 0x000fca0000010e23 */
[----:B------:R-:W-:-:S05]  /*0370*/  VIADD R42, R35, 0xa54ff53a ;  /* 0xa54ff53a232a7836 */ /* 0x000fca0000000000 */
[----:B------:R-:W-:Y:S02]  /*0380*/  LOP3.LUT R39, R42, R5, RZ, 0x3c, !PT ;  /* 0x000000052a277212 */ /* 0x000fe400078e3cff */
[----:B-----5:R-:W-:Y:S02]  /*0390*/  IADD3 R30, PT, PT, R26, R8, R11 ;  /* 0x000000081a1e7210 */ /* 0x020fe40007ffe00b */
[----:B------:R-:W-:Y:S02]  /*03a0*/  SHF.L.W.U32.HI R39, R39, 0x14, R39 ;  /* 0x0000001427277819 */ /* 0x000fe40000010e27 */
[----:B---3--:R-:W-:Y:S02]  /*03b0*/  IADD3 R40, PT, PT, R23, R4, R21 ;  /* 0x0000000417287210 */ /* 0x008fe40007ffe015 */
[----:B------:R-:W-:Y:S01]  /*03c0*/  LOP3.LUT R29, R30, UR6, RZ, 0x3c, !PT ;  /* 0x000000061e1d7c12 */ /* 0x000fe2000f8e3cff */
[----:B------:R-:W1:Y:S01]  /*03d0*/  LDCU.64 UR6, c[0x4][0x8] ;  /* 0x01000100ff0677ac */ /* 0x000e620008000a00 */
[----:B------:R-:W-:-:S02]  /*03e0*/  LOP3.LUT R43, R40, UR8, RZ, 0x3c, !PT ;  /* 0x00000008282b7c12 */ /* 0x000fc4000f8e3cff */
[----:B------:R-:W-:Y:S02]  /*03f0*/  IADD3 R33, PT, PT, R45, R33, R16 ;  /* 0x000000212d217210 */ /* 0x000fe40007ffe010 */
[----:B------:R-:W-:Y:S02]  /*0400*/  SHF.L.W.U32.HI R29, R29, 0x10, R29 ;  /* 0x000000101d1d7819 */ /* 0x000fe40000010e1d */
[----:B------:R-:W-:Y:S02]  /*0410*/  SHF.L.W.U32.HI R43, R43, 0x10, R43 ;  /* 0x000000102b2b7819 */ /* 0x000fe40000010e2b */
[----:B------:R-:W-:Y:S01]  /*0420*/  LOP3.LUT R31, R33, R34, RZ, 0x3c, !PT ;  /* 0x00000022211f7212 */ /* 0x000fe200078e3cff */
[----:B------:R-:W-:Y:S01]  /*0430*/  VIADD R41, R29, 0x6a09e667 ;  /* 0x6a09e6671d297836 */ /* 0x000fe20000000000 */
[----:B------:R-:W-:Y:S01]  /*0440*/  IADD3 R32, PT, PT, R39, R32, R18 ;  /* 0x0000002027207210 */ /* 0x000fe20007ffe012 */
[----:B------:R-:W-:Y:S01]  /*0450*/  VIADD R37, R43, 0x3c6ef372 ;  /* 0x3c6ef3722b257836 */ /* 0x000fe20000000000 */
[----:B------:R-:W-:-:S02]  /*0460*/  SHF.L.W.U32.HI R31, R31, 0x18, R31 ;  /* 0x000000181f1f7819 */ /* 0x000fc40000010e1f */
[----:B0-----:R-:W-:Y:S02]  /*0470*/  LOP3.LUT R2, R41, R8, RZ, 0x3c, !PT ;  /* 0x0000000829027212 */ /* 0x001fe400078e3cff */
[----:B------:R-:W-:Y:S01]  /*0480*/  LOP3.LUT R3, R37, R4, RZ, 0x3c, !PT ;  /* 0x0000000425037212 */ /* 0x000fe200078e3cff */
[----:B------:R-:W-:Y:S01]  /*0490*/  IMAD.IADD R38, R38, 0x1, R31 ;  /* 0x0000000126267824 */ /* 0x000fe200078e021f */
[----:B------:R-:W-:Y:S02]  /*04a0*/  SHF.L.W.U32.HI R2, R2, 0x14, R2 ;  /* 0x0000001402027819 */ /* 0x000fe40000010e02 */
[----:B------:R-:W-:Y:S02]  /*04b0*/  SHF.L.W.U32.HI R3, R3, 0x14, R3 ;  /* 0x0000001403037819 */ /* 0x000fe40000010e03 */
[----:B------:R-:W-:Y:S02]  /*04c0*/  LOP3.LUT R45, R38, R45, RZ, 0x3c, !PT ;  /* 0x0000002d262d7212 */ /* 0x000fe400078e3cff */
[----:B------:R-:W-:-:S02]  /*04d0*/  IADD3 R30, PT, PT, R2, R30, R17 ;  /* 0x0000001e021e7210 */ /* 0x000fc40007ffe011 */
[----:B------:R-:W-:Y:S02]  /*04e0*/  IADD3 R40, PT, PT, R3, R40, R20 ;  /* 0x0000002803287210 */ /* 0x000fe40007ffe014 */
[----:B------:R-:W-:Y:S02]  /*04f0*/  LOP3.LUT R34, R32, R35, RZ, 0x3c, !PT ;  /* 0x0000002320227212 */ /* 0x000fe400078e3cff */
[----:B------:R-:W-:Y:S02]  /*0500*/  SHF.L.W.U32.HI R35, R45, 0x19, R45 ;  /* 0x000000192d237819 */ /* 0x000fe40000010e2d */
[----:B------:R-:W-:Y:S02]  /*0510*/  LOP3.LUT R29, R30, R29, RZ, 0x3c, !PT ;  /* 0x0000001d1e1d7212 */ /* 0x000fe400078e3cff */
[----:B------:R-:W-:Y:S02]  /*0520*/  LOP3.LUT R44, R40, R43, RZ, 0x3c, !PT ;  /* 0x0000002b282c7212 */ /* 0x000fe400078e3cff */
[----:B------:R-:W-:-:S02]  /*0530*/  SHF.L.W.U32.HI R43, R34, 0x18, R34 ;  /* 0x00000018222b7819 */ /* 0x000fc40000010e22 */
[----:B------:R-:W-:Y:S02]  /*0540*/  IADD3 R34, PT, PT, R35, R30, R0 ;  /* 0x0000001e23227210 */ /* 0x000fe40007ffe000 */
[----:B------:R-:W-:Y:S01]  /*0550*/  SHF.L.W.U32.HI R36, R29, 0x18, R29 ;  /* 0x000000181d247819 */ /* 0x000fe20000010e1d */
[----:B------:R-:W-:Y:S01]  /*0560*/  IMAD.IADD R42, R42, 0x1, R43 ;  /* 0x000000012a2a7824 */ /* 0x000fe200078e022b */
[----:B------:R-:W-:Y:S02]  /*0570*/  SHF.L.W.U32.HI R29, R44, 0x18, R44 ;  /* 0x000000182c1d7819 */ /* 0x000fe40000010e2c */
[----:B------:R-:W-:Y:S01]  /*0580*/  LOP3.LUT R43, R43, R34, RZ, 0x3c, !PT ;  /* 0x000000222b2b7212 */ /* 0x000fe200078e3cff */
[----:B------:R-:W-:Y:S02]  /*0590*/  IMAD.IADD R30, R41, 0x1, R36 ;  /* 0x00000001291e7824 */ /* 0x000fe400078e0224 */
[----:B------:R-:W-:Y:S01]  /*05a0*/  IMAD.IADD R44, R37, 0x1, R29 ;  /* 0x00000001252c7824 */ /* 0x000fe200078e021d */
[----:B------:R-:W-:-:S02]  /*05b0*/  LOP3.LUT R37, R42, R39, RZ, 0x3c, !PT ;  /* 0x000000272a257212 */ /* 0x000fc400078e3cff */
[----:B------:R-:W-:Y:S02]  /*05c0*/  SHF.L.W.U32.HI R43, R43, 0x10, R43 ;  /* 0x000000102b2b7819 */ /* 0x000fe40000010e2b */
[----:B------:R-:W-:Y:S02]  /*05d0*/  LOP3.LUT R39, R30, R2, RZ, 0x3c, !PT ;  /* 0x000000021e277212 */ /* 0x000fe400078e3cff */
[C---:B------:R-:W-:Y:S01]  /*05e0*/  LOP3.LUT R41, R44.reuse, R3, RZ, 0x3c, !PT ;  /* 0x000000032c297212 */ /* 0x040fe200078e3cff */
[----:B------:R-:W-:Y:S01]  /*05f0*/  IMAD.IADD R3, R44, 0x1, R43 ;  /* 0x000000012c037824 */ /* 0x000fe200078e022b */
[----:B------:R-:W-:Y:S02]  /*0600*/  SHF.L.W.U32.HI R2, R37, 0x19, R37 ;  /* 0x0000001925027819 */ /* 0x000fe40000010e25 */
[----:B------:R-:W-:Y:S02]  /*0610*/  SHF.L.W.U32.HI R39, R39, 0x19, R39 ;  /* 0x0000001927277819 */ /* 0x000fe40000010e27 */
[----:B------:R-:W-:-:S02]  /*0620*/  SHF.L.W.U32.HI R41, R41, 0x19, R41 ;  /* 0x0000001929297819 */ /* 0x000fc40000010e29 */
[----:B------:R-:W-:Y:S02]  /*0630*/  IADD3 R40, PT, PT, R2, R40, R25 ;  /* 0x0000002802287210 */ /* 0x000fe40007ffe019 */
[----:B------:R-:W-:Y:S02]  /*0640*/  LOP3.LUT R35, R3, R35, RZ, 0x3c, !PT ;  /* 0x0000002303237212 */ /* 0x000fe400078e3cff */
[----:B------:R-:W-:Y:S02]  /*0650*/  IADD3 R32, PT, PT, R32, R39, R24 ;  /* 0x0000002720207210 */ /* 0x000fe40007ffe018 */
[----:B------:R-:W-:Y:S02]  /*0660*/  IADD3 R33, PT, PT, R41, R33, R14 ;  /* 0x0000002129217210 */ /* 0x000fe40007ffe00e */
[----:B------:R-:W-:Y:S02]  /*0670*/  LOP3.LUT R44, R40, R31, RZ, 0x3c, !PT ;  /* 0x0000001f282c7212 */ /* 0x000fe400078e3cff */
[----:B------:R-:W-:-:S02]  /*0680*/  SHF.L.W.U32.HI R37, R35, 0x14, R35 ;  /* 0x0000001423257819 */ /* 0x000fc40000010e23 */
[----:B------:R-:W-:Y:S02]  /*0690*/  LOP3.LUT R29, R32, R29, RZ, 0x3c, !PT ;  /* 0x0000001d201d7212 */ /* 0x000fe400078e3cff */
[----:B------:R-:W-:Y:S02]  /*06a0*/  LOP3.LUT R31, R33, R36, RZ, 0x3c, !PT ;  /* 0x00000024211f7212 */ /* 0x000fe400078e3cff */
[----:B------:R-:W-:Y:S02]  /*06b0*/  SHF.L.W.U32.HI R35, R44, 0x10, R44 ;  /* 0x000000102c237819 */ /* 0x000fe40000010e2c */
[----:B------:R-:W-:Y:S02]  /*06c0*/  IADD3 R34, PT, PT, R37, R34, R19 ;  /* 0x0000002225227210 */ /* 0x000fe40007ffe013 */
[----:B------:R-:W-:Y:S01]  /*06d0*/  SHF.L.W.U32.HI R29, R29, 0x10, R29 ;  /* 0x000000101d1d7819 */ /* 0x000fe20000010e1d */
[----:B------:R-:W-:Y:S01]  /*06e0*/  IMAD.IADD R45, R30, 0x1, R35 ;  /* 0x000000011e2d7824 */ /* 0x000fe200078e0223 */
[----:B------:R-:W-:-:S02]  /*06f0*/  SHF.L.W.U32.HI R31, R31, 0x10, R31 ;  /* 0x000000101f1f7819 */ /* 0x000fc40000010e1f */
[----:B------:R-:W-:Y:S01]  /*0700*/  LOP3.LUT R43, R34, R43, RZ, 0x3c, !PT ;  /* 0x0000002b222b7212 */ /* 0x000fe200078e3cff */
[----:B------:R-:W-:Y:S01]  /*0710*/  IMAD.IADD R38, R38, 0x1, R29 ;  /* 0x0000000126267824 */ /* 0x000fe200078e021d */
[----:B------:R-:W-:Y:S01]  /*0720*/  LOP3.LUT R36, R45, R2, RZ, 0x3c, !PT ;  /* 0x000000022d247212 */ /* 0x000fe200078e3cff */
[----:B------:R-:W-:Y:S01]  /*0730*/  IMAD.IADD R42, R42, 0x1, R31 ;  /* 0x000000012a2a7824 */ /* 0x000fe200078e021f */
[----:B------:R-:W-:Y:S02]  /*0740*/  SHF.L.W.U32.HI R2, R43, 0x18, R43 ;  /* 0x000000182b027819 */ /* 0x000fe40000010e2b */
[----:B------:R-:W-:Y:S02]  /*0750*/  LOP3.LUT R30, R38, R39, RZ, 0x3c, !PT ;  /* 0x00000027261e7212 */ /* 0x000fe400078e3cff */
[----:B------:R-:W-:Y:S01]  /*0760*/  LOP3.LUT R41, R42, R41, RZ, 0x3c, !PT ;  /* 0x000000292a297212 */ /* 0x000fe200078e3cff */
[----:B------:R-:W-:Y:S01]  /*0770*/  IMAD.IADD R44, R3, 0x1, R2 ;  /* 0x00000001032c7824 */ /* 0x000fe200078e0202 */
[----:B------:R-:W-:-:S02]  /*0780*/  SHF.L.W.U32.HI R36, R36, 0x14, R36 ;  /* 0x0000001424247819 */ /* 0x000fc40000010e24 */
[----:B------:R-:W-:Y:S02]  /*0790*/  SHF.L.W.U32.HI R30, R30, 0x14, R30 ;  /* 0x000000141e1e7819 */ /* 0x000fe40000010e1e */
[----:B------:R-:W-:Y:S02]  /*07a0*/  SHF.L.W.U32.HI R3, R41, 0x14, R41 ;  /* 0x0000001429037819 */ /* 0x000fe40000010e29 */
[----:B------:R-:W-:Y:S02]  /*07b0*/  IADD3 R40, PT, PT, R36, R40, R15 ;  /* 0x0000002824287210 */ /* 0x000fe40007ffe00f */
[----:B------:R-:W-:Y:S02]  /*07c0*/  LOP3.LUT R37, R44, R37, RZ, 0x3c, !PT ;  /* 0x000000252c257212 */ /* 0x000fe400078e3cff */
[----:B------:R-:W-:Y:S02]  /*07d0*/  IADD3 R32, PT, PT, R30, R32, R27 ;  /* 0x000000201e207210 */ /* 0x000fe40007ffe01b */
[----:B------:R-:W-:-:S02]  /*07e0*/  IADD3 R33, PT, PT, R3, R33, R28 ;  /* 0x0000002103217210 */ /* 0x000fc40007ffe01c */
[----:B------:R-:W-:Y:S02]  /*07f0*/  LOP3.LUT R35, R40, R35, RZ, 0x3c, !PT ;  /* 0x0000002328237212 */ /* 0x000fe400078e3cff */
[----:B------:R-:W-:Y:S02]  /*0800*/  SHF.L.W.U32.HI R43, R37, 0x19, R37 ;  /* 0x00000019252b7819 */ /* 0x000fe40000010e25 */
[----:B------:R-:W-:Y:S02]  /*0810*/  LOP3.LUT R37, R32, R29, RZ, 0x3c, !PT ;  /* 0x0000001d20257212 */ /* 0x000fe400078e3cff */
[----:B------:R-:W-:Y:S02]  /*0820*/  LOP3.LUT R39, R33, R31, RZ, 0x3c, !PT ;  /* 0x0000001f21277212 */ /* 0x000fe400078e3cff */
[----:B------:R-:W-:Y:S02]  /*0830*/  SHF.L.W.U32.HI R29, R35, 0x18, R35 ;  /* 0x00000018231d7819 */ /* 0x000fe40000010e23 */
[----:B------:R-:W-:-:S02]  /*0840*/  IADD3 R31, PT, PT, R43, R33, R16 ;  /* 0x000000212b1f7210 */ /* 0x000fc40007ffe010 */
[----:B------:R-:W-:Y:S01]  /*0850*/  SHF.L.W.U32.HI R39, R39, 0x18, R39 ;  /* 0x0000001827277819 */ /* 0x000fe20000010e27 */
[----:B------:R-:W-:Y:S01]  /*0860*/  IMAD.IADD R45, R45, 0x1, R29 ;  /* 0x000000012d2d7824 */ /* 0x000fe200078e021d */
[----:B------:R-:W-:Y:S02]  /*0870*/  SHF.L.W.U32.HI R33, R37, 0x18, R37 ;  /* 0x0000001825217819 */ /* 0x000fe40000010e25 */
[----:B------:R-:W-:Y:S01]  /*0880*/  LOP3.LUT R29, R29, R31, RZ, 0x3c, !PT ;  /* 0x0000001f1d1d7212 */ /* 0x000fe200078e3cff */
[----:B------:R-:W-:Y:S01]  /*0890*/  IMAD.IADD R37, R42, 0x1, R39 ;  /* 0x000000012a257824 */ /* 0x000fe200078e0227 */
[----:B------:R-:W-:Y:S01]  /*08a0*/  LOP3.LUT R36, R45, R36, RZ, 0x3c, !PT ;  /* 0x000000242d247212 */ /* 0x000fe200078e3cff */
[----:B------:R-:W-:Y:S01]  /*08b0*/  IMAD.IADD R38, R38, 0x1, R33 ;  /* 0x0000000126267824 */ /* 0x000fe200078e0221 */
[----:B------:R-:W-:Y:S02]  /*08c0*/  SHF.L.W.U32.HI R35, R29, 0x10, R29 ;  /* 0x000000101d237819 */ /* 0x000fe40000010e1d */
[----:B------:R-:W-:-:S02]  /*08d0*/  LOP3.LUT R29, R37, R3, RZ, 0x3c, !PT ;  /* 0x00000003251d7212 */ /* 0x000fc400078e3cff */
[C---:B------:R-:W-:Y:S01]  /*08e0*/  LOP3.LUT R30, R38.reuse, R30, RZ, 0x3c, !PT ;  /* 0x0000001e261e7212 */ /* 0x040fe200078e3cff */
[----:B------:R-:W-:Y:S01]  /*08f0*/  IMAD.IADD R42, R38, 0x1, R35 ;  /* 0x00000001262a7824 */ /* 0x000fe200078e0223 */
[----:B------:R-:W-:Y:S02]  /*0900*/  SHF.L.W.U32.HI R3, R36, 0x19, R36 ;  /* 0x0000001924037819 */ /* 0x000fe40000010e24 */
[----:B------:R-:W-:Y:S02]  /*0910*/  SHF.L.W.U32.HI R30, R30, 0x19, R30 ;  /* 0x000000191e1e7819 */ /* 0x000fe40000010e1e */
[----:B------:R-:W-:Y:S02]  /*0920*/  SHF.L.W.U32.HI R29, R29, 0x19, R29 ;  /* 0x000000191d1d7819 */ /* 0x000fe40000010e1d */
[----:B------:R-:W-:Y:S02]  /*0930*/  IADD3 R41, PT, PT, R3, R32, R23 ;  /* 0x0000002003297210 */ /* 0x000fe40007ffe017 */
[----:B------:R-:W-:-:S02]  /*0940*/  LOP3.LUT R36, R42, R43, RZ, 0x3c, !PT ;  /* 0x0000002b2a247212 */ /* 0x000fc400078e3cff */
[----:B------:R-:W-:Y:S02]  /*0950*/  IADD3 R34, PT, PT, R30, R34, R13 ;  /* 0x000000221e227210 */ /* 0x000fe40007ffe00d */
[----:B------:R-:W-:Y:S02]  /*0960*/  IADD3 R40, PT, PT, R29, R40, R18 ;  /* 0x000000281d287210 */ /* 0x000fe40007ffe012 */
[----:B------:R-:W-:Y:S02]  /*0970*/  LOP3.LUT R32, R41, R2, RZ, 0x3c, !PT ;  /* 0x0000000229207212 */ /* 0x000fe400078e3cff */
[----:B------:R-:W-:Y:S02]  /*0980*/  SHF.L.W.U32.HI R36, R36, 0x14, R36 ;  /* 0x0000001424247819 */ /* 0x000fe40000010e24 */
[----:B------:R-:W-:Y:S02]  /*0990*/  LOP3.LUT R2, R34, R39, RZ, 0x3c, !PT ;  /* 0x0000002722027212 */ /* 0x000fe400078e3cff */
[----:B------:R-:W-:-:S02]  /*09a0*/  LOP3.LUT R33, R40, R33, RZ, 0x3c, !PT ;  /* 0x0000002128217212 */ /* 0x000fc400078e3cff */
[----:B------:R-:W-:Y:S02]  /*09b0*/  SHF.L.W.U32.HI R32, R32, 0x10, R32 ;  /* 0x0000001020207819 */ /* 0x000fe40000010e20 */
        /* <DEDUP_REMOVED lines=10> */
[----:B------:R-:W-:Y:S01]  /*0a60*/  LOP3.LUT R39, R43, R29, RZ, 0x3c, !PT ;  /* 0x0000001d2b277212 */ /* 0x000fe200078e3cff */
        /* <DEDUP_REMOVED lines=23> */
[C---:B------:R-:W-:Y:S01]  /*0be0*/  LOP3.LUT R30, R34.reuse, R39, RZ, 0x3c, !PT ;  /* 0x00000027221e7212 */ /* 0x040fe200078e3cff */
        /* <DEDUP_REMOVED lines=23> */
[----:B------:R-:W-:Y:S01]  /*0d60*/  LOP3.LUT R43, R38, R30, RZ, 0x3c, !PT ;  /* 0x0000001e262b7212 */ /* 0x000fe200078e3cff */
        /* <DEDUP_REMOVED lines=18> */
[----:B------:R-:W-:Y:S01]  /*0e90*/  IMAD.IADD R44, R32, 0x1, R3 ;  /* 0x00000001202c7824 */ /* 0x000fe200078e0203 */
[----:B------:R-:W-:Y:S01]  /*0ea0*/  LOP3.LUT R32, R37, R30, RZ, 0x3c, !PT ;  /* 0x0000001e25207212 */ /* 0x000fe200078e3cff */
[----:B------:R-:W-:Y:S01]  /*0eb0*/  IMAD.IADD R38, R38, 0x1, R31 ;  /* 0x0000000126267824 */ /* 0x000fe200078e021f */
[----:B------:R-:W-:-:S02]  /*0ec0*/  SHF.L.W.U32.HI R36, R36, 0x10, R36 ;  /* 0x0000001024247819 */ /* 0x000fc40000010e24 */
[----:B------:R-:W-:Y:S02]  /*0ed0*/  LOP3.LUT R29, R44, R29, RZ, 0x3c, !PT ;  /* 0x0000001d2c1d7212 */ /* 0x000fe400078e3cff */
[----:B------:R-:W-:Y:S01]  /*0ee0*/  LOP3.LUT R30, R38, R43, RZ, 0x3c, !PT ;  /* 0x0000002b261e7212 */ /* 0x000fe200078e3cff */
[----:B------:R-:W-:Y:S01]  /*0ef0*/  IMAD.IADD R44, R44, 0x1, R36 ;  /* 0x000000012c2c7824 */ /* 0x000fe200078e0224 */
[----:B------:R-:W-:Y:S02]  /*0f00*/  SHF.L.W.U32.HI R32, R32, 0x19, R32 ;  /* 0x0000001920207819 */ /* 0x000fe40000010e20 */
[----:B------:R-:W-:Y:S02]  /*0f10*/  SHF.L.W.U32.HI R29, R29, 0x19, R29 ;  /* 0x000000191d1d7819 */ /* 0x000fe40000010e1d */
[----:B------:R-:W-:Y:S02]  /*0f20*/  SHF.L.W.U32.HI R30, R30, 0x19, R30 ;  /* 0x000000191e1e7819 */ /* 0x000fe40000010e1e */
[----:B------:R-:W-:-:S02]  /*0f30*/  IADD3 R42, PT, PT, R32, R41, R18 ;  /* 0x00000029202a7210 */ /* 0x000fc40007ffe012 */
[----:B------:R-:W-:Y:S02]  /*0f40*/  LOP3.LUT R39, R44, R39, RZ, 0x3c, !PT ;  /* 0x000000272c277212 */ /* 0x000fe400078e3cff */
[----:B------:R-:W-:Y:S02]  /*0f50*/  IADD3 R33, PT, PT, R29, R33, R16 ;  /* 0x000000211d217210 */ /* 0x000fe40007ffe010 */
[----:B------:R-:W-:Y:S02]  /*0f60*/  IADD3 R40, PT, PT, R30, R40, R15 ;  /* 0x000000281e287210 */ /* 0x000fe40007ffe00f */
[----:B------:R-:W-:Y:S02]  /*0f70*/  LOP3.LUT R41, R42, R35, RZ, 0x3c, !PT ;  /* 0x000000232a297212 */ /* 0x000fe400078e3cff */
[----:B------:R-:W-:Y:S02]  /*0f80*/  SHF.L.W.U32.HI R35, R39, 0x14, R39 ;  /* 0x0000001427237819 */ /* 0x000fe40000010e27 */
[----:B------:R-:W-:-:S02]  /*0f90*/  LOP3.LUT R39, R33, R31, RZ, 0x3c, !PT ;  /* 0x0000001f21277212 */ /* 0x000fc400078e3cff */
[----:B------:R-:W-:Y:S02]  /*0fa0*/  LOP3.LUT R3, R40, R3, RZ, 0x3c, !PT ;  /* 0x0000000328037212 */ /* 0x000fe400078e3cff */
        /* <DEDUP_REMOVED lines=35> */
[C---:B------:R-:W-:Y:S01]  /*11e0*/  LOP3.LUT R32, R34.reuse, R32, RZ, 0x3c, !PT ;  /* 0x0000002022207212 */ /* 0x040fe200078e3cff */
        /* <DEDUP_REMOVED lines=29> */
[----:B------:R-:W-:Y:S02]  /*13c0*/  IADD3 R42, PT, PT, R34, R42, R17 ;  /* 0x0000002a222a7210 */ /* 0x000fe40007ffe011 */
[----:B------:R-:W-:Y:S02]  /*13d0*/  LOP3.LUT R36, R33, R36, RZ, 0x3c, !PT ;  /* 0x0000002421247212 */ /* 0x000fe400078e3cff */
[----:B------:R-:W-:Y:S02]  /*13e0*/  IADD3 R43, PT, PT, R38, R43, R26 ;  /* 0x0000002b262b7210 */ /* 0x000fe40007ffe01a */
[----:B------:R-:W-:Y:S02]  /*13f0*/  LOP3.LUT R40, R37, R30, RZ, 0x3c, !PT ;  /* 0x0000001e25287212 */ /* 0x000fe400078e3cff */
[----:B------:R-:W-:Y:S02]  /*1400*/  LOP3.LUT R44, R42, R3, RZ, 0x3c, !PT ;  /* 0x000000032a2c7212 */ /* 0x000fe400078e3cff */
[----:B------:R-:W-:-:S02]  /*1410*/  SHF.L.W.U32.HI R36, R36, 0x19, R36 ;  /* 0x0000001924247819 */ /* 0x000fc40000010e24 */
[----:B------:R-:W-:Y:S02]  /*1420*/  LOP3.LUT R30, R43, R2, RZ, 0x3c, !PT ;  /* 0x000000022b1e7212 */ /* 0x000fe400078e3cff */
[----:B------:R-:W-:Y:S02]  /*1430*/  SHF.L.W.U32.HI R40, R40, 0x18, R40 ;  /* 0x0000001828287819 */ /* 0x000fe40000010e28 */
[----:B------:R-:W-:Y:S02]  /*1440*/  SHF.L.W.U32.HI R2, R44, 0x18, R44 ;  /* 0x000000182c027819 */ /* 0x000fe40000010e2c */
[----:B------:R-:W-:Y:S01]  /*1450*/  IADD3 R3, PT, PT, R36, R43, R25 ;  /* 0x0000002b24037210 */ /* 0x000fe20007ffe019 */
[----:B------:R-:W-:Y:S01]  /*1460*/  IMAD.IADD R32, R32, 0x1, R40 ;  /* 0x0000000120207824 */ /* 0x000fe200078e0228 */
[----:B------:R-:W-:Y:S01]  /*1470*/  SHF.L.W.U32.HI R30, R30, 0x18, R30 ;  /* 0x000000181e1e7819 */ /* 0x000fe20000010e1e */
[----:B------:R-:W-:Y:S01]  /*1480*/  IMAD.IADD R43, R31, 0x1, R2 ;  /* 0x000000011f2b7824 */ /* 0x000fe200078e0202 */
[----:B------:R-:W-:-:S02]  /*1490*/  LOP3.LUT R40, R40, R3, RZ, 0x3c, !PT ;  /* 0x0000000328287212 */ /* 0x000fc400078e3cff */
[----:B------:R-:W-:Y:S01]  /*14a0*/  LOP3.LUT R39, R32, R39, RZ, 0x3c, !PT ;  /* 0x0000002720277212 */ /* 0x000fe200078e3cff */
[----:B------:R-:W-:Y:S01]  /*14b0*/  IMAD.IADD R31, R41, 0x1, R30 ;  /* 0x00000001291f7824 */ /* 0x000fe200078e021e */
[----:B------:R-:W-:Y:S02]  /*14c0*/  SHF.L.W.U32.HI R40, R40, 0x10, R40 ;  /* 0x0000001028287819 */ /* 0x000fe40000010e28 */
[----:B------:R-:W-:Y:S02]  /*14d0*/  LOP3.LUT R44, R43, R34, RZ, 0x3c, !PT ;  /* 0x000000222b2c7212 */ /* 0x000fe400078e3cff */
[----:B------:R-:W-:Y:S01]  /*14e0*/  LOP3.LUT R38, R31, R38, RZ, 0x3c, !PT ;  /* 0x000000261f267212 */ /* 0x000fe200078e3cff */
[----:B------:R-:W-:Y:S01]  /*14f0*/  IMAD.IADD R41, R43, 0x1, R40 ;  /* 0x000000012b297824 */ /* 0x000fe200078e0228 */
[----:B------:R-:W-:Y:S02]  /*1500*/  SHF.L.W.U32.HI R34, R39, 0x19, R39 ;  /* 0x0000001927227819 */ /* 0x000fe40000010e27 */
[----:B------:R-:W-:-:S02]  /*1510*/  SHF.L.W.U32.HI R39, R44, 0x19, R44 ;  /* 0x000000192c277819 */ /* 0x000fc40000010e2c */
[----:B------:R-:W-:Y:S02]  /*1520*/  SHF.L.W.U32.HI R38, R38, 0x19, R38 ;  /* 0x0000001926267819 */ /* 0x000fe40000010e26 */
[----:B------:R-:W-:Y:S02]  /*1530*/  IADD3 R42, PT, PT, R34, R42, R15 ;  /* 0x0000002a222a7210 */ /* 0x000fe40007ffe00f */
[----:B------:R-:W-:Y:S02]  /*1540*/  IADD3 R35, PT, PT, R39, R35, R14 ;  /* 0x0000002327237210 */ /* 0x000fe40007ffe00e */
[----:B------:R-:W-:Y:S02]  /*1550*/  LOP3.LUT R36, R41, R36, RZ, 0x3c, !PT ;  /* 0x0000002429247212 */ /* 0x000fe400078e3cff */
[----:B------:R-:W-:Y:S02]  /*1560*/  IADD3 R37, PT, PT, R38, R37, R24 ;  /* 0x0000002526257210 */ /* 0x000fe40007ffe018 */
[----:B------:R-:W-:-:S02]  /*1570*/  LOP3.LUT R43, R42, R29, RZ, 0x3c, !PT ;  /* 0x0000001d2a2b7212 */ /* 0x000fc400078e3cff */
[----:B------:R-:W-:Y:S02]  /*1580*/  LOP3.LUT R29, R35, R30, RZ, 0x3c, !PT ;  /* 0x0000001e231d7212 */ /* 0x000fe400078e3cff */
[----:B------:R-:W-:Y:S02]  /*1590*/  SHF.L.W.U32.HI R36, R36, 0x14, R36 ;  /* 0x0000001424247819 */ /* 0x000fe40000010e24 */
        /* <DEDUP_REMOVED lines=79> */
[----:B------:R-:W-:-:S02]  /*1a90*/  IMAD.IADD R40, R32, 0x1, R41 ;  /* 0x0000000120287824 */ /* 0x000fc400078e0229 */
[----:B------:R-:W-:Y:S01]  /*1aa0*/  IMAD.IADD R32, R31, 0x1, R30 ;  /* 0x000000011f207824 */ /* 0x000fe200078e021e */
[----:B------:R-:W-:Y:S02]  /*1ab0*/  LOP3.LUT R31, R34, R29, RZ, 0x3c, !PT ;  /* 0x0000001d221f7212 */ /* 0x000fe400078e3cff */
[----:B------:R-:W-:Y:S02]  /*1ac0*/  SHF.L.W.U32.HI R29, R42, 0x10, R42 ;  /* 0x000000102a1d7819 */ /* 0x000fe40000010e2a */
[----:B------:R-:W-:Y:S02]  /*1ad0*/  LOP3.LUT R42, R32, R33, RZ, 0x3c, !PT ;  /* 0x00000021202a7212 */ /* 0x000fe400078e3cff */
[C---:B------:R-:W-:Y:S02]  /*1ae0*/  LOP3.LUT R39, R40.reuse, R39, RZ, 0x3c, !PT ;  /* 0x0000002728277212 */ /* 0x040fe400078e3cff */
[----:B------:R-:W-:Y:S01]  /*1af0*/  SHF.L.W.U32.HI R33, R31, 0x19, R31 ;  /* 0x000000191f217819 */ /* 0x000fe20000010e1f */
[----:B------:R-:W-:Y:S01]  /*1b00*/  IMAD.IADD R31, R40, 0x1, R29 ;  /* 0x00000001281f7824 */ /* 0x000fe200078e021d */
[----:B------:R-:W-:-:S02]  /*1b10*/  SHF.L.W.U32.HI R42, R42, 0x19, R42 ;  /* 0x000000192a2a7819 */ /* 0x000fc40000010e2a */
[----:B------:R-:W-:Y:S02]  /*1b20*/  SHF.L.W.U32.HI R40, R39, 0x19, R39 ;  /* 0x0000001927287819 */ /* 0x000fe40000010e27 */
[----:B------:R-:W-:Y:S02]  /*1b30*/  IADD3 R45, PT, PT, R33, R45, R24 ;  /* 0x0000002d212d7210 */ /* 0x000fe40007ffe018 */
[----:B------:R-:W-:Y:S02]  /*1b40*/  LOP3.LUT R2, R31, R2, RZ, 0x3c, !PT ;  /* 0x000000021f027212 */ /* 0x000fe400078e3cff */
[----:B------:R-:W-:Y:S02]  /*1b50*/  IADD3 R37, PT, PT, R42, R37, R27 ;  /* 0x000000252a257210 */ /* 0x000fe40007ffe01b */
[----:B------:R-:W-:Y:S02]  /*1b60*/  IADD3 R35, PT, PT, R40, R35, R25 ;  /* 0x0000002328237210 */ /* 0x000fe40007ffe019 */
[----:B------:R-:W-:-:S02]  /*1b70*/  LOP3.LUT R39, R45, R36, RZ, 0x3c, !PT ;  /* 0x000000242d277212 */ /* 0x000fc400078e3cff */
[----:B------:R-:W-:Y:S02]  /*1b80*/  SHF.L.W.U32.HI R2, R2, 0x14, R2 ;  /* 0x0000001402027819 */ /* 0x000fe40000010e02 */
        /* <DEDUP_REMOVED lines=41> */
[----:B------:R-:W-:Y:S02]  /*1e20*/  IADD3 R37, PT, PT, R31, R37, R26 ;  /* 0x000000251f257210 */ /* 0x000fe40007ffe01a */
[----:B------:R-:W-:Y:S02]  /*1e30*/  SHF.L.W.U32.HI R33, R33, 0x19, R33 ;  /* 0x0000001921217819 */ /* 0x000fe40000010e21 */
[----:B------:R-:W-:-:S02]  /*1e40*/  LOP3.LUT R41, R38, R35, RZ, 0x3c, !PT ;  /* 0x0000002326297212 */ /* 0x000fc400078e3cff */
[----:B------:R-:W-:Y:S02]  /*1e50*/  IADD3 R35, PT, PT, R39, R30, R20 ;  /* 0x0000001e27237210 */ /* 0x000fe40007ffe014 */
[----:B------:R-:W-:Y:S02]  /*1e60*/  LOP3.LUT R34, R37, R34, RZ, 0x3c, !PT ;  /* 0x0000002225227212 */ /* 0x000fe400078e3cff */
[----:B------:R-:W-:Y:S02]  /*1e70*/  IADD3 R45, PT, PT, R45, R33, R22 ;  /* 0x000000212d2d7210 */ /* 0x000fe40007ffe016 */
[----:B------:R-:W-:Y:S02]  /*1e80*/  SHF.L.W.U32.HI R30, R41, 0x14, R41 ;  /* 0x00000014291e7819 */ /* 0x000fe40000010e29 */
[----:B------:R-:W-:Y:S02]  /*1e90*/  LOP3.LUT R41, R35, R2, RZ, 0x3c, !PT ;  /* 0x0000000223297212 */ /* 0x000fe400078e3cff */
[----:B------:R-:W-:-:S02]  /*1ea0*/  SHF.L.W.U32.HI R2, R34, 0x10, R34 ;  /* 0x0000001022027819 */ /* 0x000fc40000010e22 */
[----:B------:R-:W-:Y:S02]  /*1eb0*/  LOP3.LUT R42, R45, R42, RZ, 0x3c, !PT ;  /* 0x0000002a2d2a7212 */ /* 0x000fe400078e3cff */
[----:B------:R-:W-:Y:S01]  /*1ec0*/  IADD3 R40, PT, PT, R30, R40, R13 ;  /* 0x000000281e287210 */ /* 0x000fe20007ffe00d */
[----:B------:R-:W-:Y:S01]  /*1ed0*/  IMAD.IADD R34, R29, 0x1, R2 ;  /* 0x000000011d227824 */ /* 0x000fe200078e0202 */
[----:B------:R-:W-:Y:S02]  /*1ee0*/  SHF.L.W.U32.HI R41, R41, 0x10, R41 ;  /* 0x0000001029297819 */ /* 0x000fe40000010e29 */
[----:B------:R-:W-:Y:S02]  /*1ef0*/  SHF.L.W.U32.HI R43, R42, 0x10, R42 ;  /* 0x000000102a2b7819 */ /* 0x000fe40000010e2a */
[----:B------:R-:W-:Y:S01]  /*1f00*/  LOP3.LUT R3, R40, R3, RZ, 0x3c, !PT ;  /* 0x0000000328037212 */ /* 0x000fe200078e3cff */
[----:B------:R-:W-:Y:S01]  /*1f10*/  IMAD.IADD R32, R32, 0x1, R41 ;  /* 0x0000000120207824 */ /* 0x000fe200078e0229 */
[----:B------:R-:W-:Y:S01]  /*1f20*/  LOP3.LUT R31, R34, R31, RZ, 0x3c, !PT ;  /* 0x0000001f221f7212 */ /* 0x000fe200078e3cff */
[----:B------:R-:W-:Y:S01]  /*1f30*/  IMAD.IADD R36, R36, 0x1, R43 ;  /* 0x0000000124247824 */ /* 0x000fe200078e022b */
[----:B------:R-:W-:-:S02]  /*1f40*/  SHF.L.W.U32.HI R3, R3, 0x18, R3 ;  /* 0x0000001803037819 */ /* 0x000fc40000010e03 */
[----:B------:R-:W-:Y:S02]  /*1f50*/  LOP3.LUT R29, R32, R39, RZ, 0x3c, !PT ;  /* 0x00000027201d7212 */ /* 0x000fe400078e3cff */
[----:B------:R-:W-:Y:S01]  /*1f60*/  SHF.L.W.U32.HI R42, R31, 0x14, R31 ;  /* 0x000000141f2a7819 */ /* 0x000fe20000010e1f */
[----:B------:R-:W-:Y:S01]  /*1f70*/  IMAD.IADD R31, R38, 0x1, R3 ;  /* 0x00000001261f7824 */ /* 0x000fe200078e0203 */
[----:B------:R-:W-:Y:S02]  /*1f80*/  LOP3.LUT R33, R36, R33, RZ, 0x3c, !PT ;  /* 0x0000002124217212 */ /* 0x000fe400078e3cff */
[----:B------:R-:W-:Y:S02]  /*1f90*/  SHF.L.W.U32.HI R29, R29, 0x14, R29 ;  /* 0x000000141d1d7819 */ /* 0x000fe40000010e1d */
[----:B------:R-:W-:Y:S02]  /*1fa0*/  IADD3 R37, PT, PT, R42, R37, R17 ;  /* 0x000000252a257210 */ /* 0x000fe40007ffe011 */
[----:B------:R-:W-:-:S02]  /*1fb0*/  SHF.L.W.U32.HI R38, R33, 0x14, R33 ;  /* 0x0000001421267819 */ /* 0x000fc40000010e21 */
[----:B------:R-:W-:Y:S02]  /*1fc0*/  LOP3.LUT R33, R31, R30, RZ, 0x3c, !PT ;  /* 0x0000001e1f217212 */ /* 0x000fe400078e3cff */
[----:B------:R-:W-:Y:S02]  /*1fd0*/  IADD3 R44, PT, PT, R29, R35, R16 ;  /* 0x000000231d2c7210 */ /* 0x000fe40007ffe010 */
[----:B------:R-:W-:Y:S02]  /*1fe0*/  LOP3.LUT R2, R37, R2, RZ, 0x3c, !PT ;  /* 0x0000000225027212 */ /* 0x000fe400078e3cff */
[----:B------:R-:W-:Y:S02]  /*1ff0*/  IADD3 R30, PT, PT, R38, R45, R23 ;  /* 0x0000002d261e7210 */ /* 0x000fe40007ffe017 */
[----:B------:R-:W-:Y:S02]  /*2000*/  SHF.L.W.U32.HI R33, R33, 0x19, R33 ;  /* 0x0000001921217819 */ /* 0x000fe40000010e21 */
[----:B------:R-:W-:-:S02]  /*2010*/  LOP3.LUT R41, R44, R41, RZ, 0x3c, !PT ;  /* 0x000000292c297212 */ /* 0x000fc400078e3cff */
[----:B------:R-:W-:Y:S02]  /*2020*/  SHF.L.W.U32.HI R2, R2, 0x18, R2 ;  /* 0x0000001802027819 */ /* 0x000fe40000010e02 */
        /* <DEDUP_REMOVED lines=12> */
[C---:B------:R-:W-:Y:S01]  /*20f0*/  IMAD.IADD R36, R45.reuse, 0x1, R2 ;  /* 0x000000012d247824 */ /* 0x040fe200078e0202 */
        /* <DEDUP_REMOVED lines=35> */
[----:B------:R-:W-:Y:S02]  /*2330*/  IADD3 R33, PT, PT, R34, R40, R15 ;  /* 0x0000002822217210 */ /* 0x000fe40007ffe00f */
[----:B------:R-:W-:Y:S01]  /*2340*/  SHF.L.W.U32.HI R3, R3, 0x18, R3 ;  /* 0x0000001803037819 */ /* 0x000fe20000010e03 */
[----:B------:R-:W-:Y:S01]  /*2350*/  IMAD.IADD R38, R39, 0x1, R44 ;  /* 0x0000000127267824 */ /* 0x000fe200078e022c */
[----:B------:R-:W-:Y:S02]  /*2360*/  LOP3.LUT R44, R44, R33, RZ, 0x3c, !PT ;  /* 0x000000212c2c7212 */ /* 0x000fe400078e3cff */
[----:B------:R-:W-:Y:S01]  /*2370*/  LOP3.LUT R35, R40, R35, RZ, 0x3c, !PT ;  /* 0x0000002328237212 */ /* 0x000fe200078e3cff */
[----:B------:R-:W-:Y:S01]  /*2380*/  IMAD.IADD R39, R2, 0x1, R3 ;  /* 0x0000000102277824 */ /* 0x000fe200078e0203 */
[----:B------:R-:W-:-:S02]  /*2390*/  SHF.L.W.U32.HI R2, R44, 0x10, R44 ;  /* 0x000000102c027819 */ /* 0x000fc40000010e2c */
[----:B------:R-:W-:Y:S02]  /*23a0*/  SHF.L.W.U32.HI R44, R35, 0x18, R35 ;  /* 0x00000018232c7819 */ /* 0x000fe40000010e23 */
[C---:B------:R-:W-:Y:S01]  /*23b0*/  LOP3.LUT R32, R39.reuse, R32, RZ, 0x3c, !PT ;  /* 0x0000002027207212 */ /* 0x040fe200078e3cff */
[----:B------:R-:W-:Y:S01]  /*23c0*/  IMAD.IADD R39, R39, 0x1, R2 ;  /* 0x0000000127277824 */ /* 0x000fe200078e0202 */
[----:B------:R-:W-:Y:S01]  /*23d0*/  LOP3.LUT R29, R38, R29, RZ, 0x3c, !PT ;  /* 0x0000001d261d7212 */ /* 0x000fe200078e3cff */
[----:B------:R-:W-:Y:S01]  /*23e0*/  IMAD.IADD R40, R43, 0x1, R44 ;  /* 0x000000012b287824 */ /* 0x000fe200078e022c */
[----:B------:R-:W-:Y:S02]  /*23f0*/  SHF.L.W.U32.HI R32, R32, 0x19, R32 ;  /* 0x0000001920207819 */ /* 0x000fe40000010e20 */
[----:B------:R-:W-:Y:S02]  /*2400*/  LOP3.LUT R34, R39, R34, RZ, 0x3c, !PT ;  /* 0x0000002227227212 */ /* 0x000fe400078e3cff */
[----:B------:R-:W-:-:S02]  /*2410*/  IADD3 R37, PT, PT, R32, R37, R26 ;  /* 0x0000002520257210 */ /* 0x000fc40007ffe01a */
[----:B------:R-:W-:Y:S02]  /*2420*/  SHF.L.W.U32.HI R34, R34, 0x14, R34 ;  /* 0x0000001422227819 */ /* 0x000fe40000010e22 */
[----:B------:R-:W-:Y:S02]  /*2430*/  LOP3.LUT R44, R37, R44, RZ, 0x3c, !PT ;  /* 0x0000002c252c7212 */ /* 0x000fe400078e3cff */
[----:B------:R-:W-:Y:S02]  /*2440*/  IADD3 R35, PT, PT, R34, R33, R16 ;  /* 0x0000002122237210 */ /* 0x000fe40007ffe010 */
[----:B------:R-:W-:Y:S02]  /*2450*/  SHF.L.W.U32.HI R33, R44, 0x10, R44 ;  /* 0x000000102c217819 */ /* 0x000fe40000010e2c */
[----:B------:R-:W-:Y:S02]  /*2460*/  LOP3.LUT R41, R40, R41, RZ, 0x3c, !PT ;  /* 0x0000002928297212 */ /* 0x000fe400078e3cff */
[----:B------:R-:W-:Y:S01]  /*2470*/  LOP3.LUT R2, R35, R2, RZ, 0x3c, !PT ;  /* 0x0000000223027212 */ /* 0x000fe200078e3cff */
[----:B------:R-:W-:Y:S01]  /*2480*/  IMAD.IADD R43, R38, 0x1, R33 ;  /* 0x00000001262b7824 */ /* 0x000fe200078e0221 */
[----:B------:R-:W-:-:S02]  /*2490*/  SHF.L.W.U32.HI R29, R29, 0x19, R29 ;  /* 0x000000191d1d7819 */ /* 0x000fc40000010e1d */
[----:B------:R-:W-:Y:S02]  /*24a0*/  SHF.L.W.U32.HI R2, R2, 0x18, R2 ;  /* 0x0000001802027819 */ /* 0x000fe40000010e02 */
[----:B------:R-:W-:Y:S02]  /*24b0*/  LOP3.LUT R38, R43, R32, RZ, 0x3c, !PT ;  /* 0x000000202b267212 */ /* 0x000fe400078e3cff */
[----:B------:R-:W-:Y:S01]  /*24c0*/  SHF.L.W.U32.HI R32, R41, 0x19, R41 ;  /* 0x0000001929207819 */ /* 0x000fe20000010e29 */
[----:B------:R-:W-:Y:S01]  /*24d0*/  IMAD.IADD R39, R39, 0x1, R2 ;  /* 0x0000000127277824 */ /* 0x000fe200078e0202 */
[----:B------:R-:W-:Y:S02]  /*24e0*/  SHF.L.W.U32.HI R38, R38, 0x14, R38 ;  /* 0x0000001426267819 */ /* 0x000fe40000010e26 */
[----:B------:R-:W-:Y:S02]  /*24f0*/  IADD3 R30, PT, PT, R30, R32, R23 ;  /* 0x000000201e1e7210 */ /* 0x000fe40007ffe017 */
[----:B------:R-:W-:-:S02]  /*2500*/  LOP3.LUT R34, R39, R34, RZ, 0x3c, !PT ;  /* 0x0000002227227212 */ /* 0x000fc400078e3cff */
[----:B------:R-:W-:Y:S02]  /*2510*/  LOP3.LUT R3, R30, R3, RZ, 0x3c, !PT ;  /* 0x000000031e037212 */ /* 0x000fe400078e3cff */
[----:B------:R-:W-:Y:S02]  /*2520*/  IADD3 R44, PT, PT, R38, R37, R14 ;  /* 0x00000025262c7210 */ /* 0x000fe40007ffe00e */
[----:B------:R-:W-:Y:S02]  /*2530*/  SHF.L.W.U32.HI R3, R3, 0x10, R3 ;  /* 0x0000001003037819 */ /* 0x000fe40000010e03 */
[----:B------:R-:W-:Y:S02]  /*2540*/  SHF.L.W.U32.HI R37, R34, 0x19, R34 ;  /* 0x0000001922257819 */ /* 0x000fe40000010e22 */
[----:B------:R-:W-:Y:S01]  /*2550*/  IADD3 R42, PT, PT, R29, R42, R13 ;  /* 0x0000002a1d2a7210 */ /* 0x000fe20007ffe00d */
[----:B------:R-:W-:Y:S01]  /*2560*/  IMAD.IADD R45, R36, 0x1, R3 ;  /* 0x00000001242d7824 */ /* 0x000fe200078e0203 */
[----:B------:R-:W-:-:S02]  /*2570*/  IADD3 R41, PT, PT, R37, R44, R20 ;  /* 0x0000002c25297210 */ /* 0x000fc40007ffe014 */
[----:B------:R-:W-:Y:S02]  /*2580*/  LOP3.LUT R31, R42, R31, RZ, 0x3c, !PT ;  /* 0x0000001f2a1f7212 */ /* 0x000fe400078e3cff */
[----:B------:R-:W-:Y:S02]  /*2590*/  LOP3.LUT R20, R45, R32, RZ, 0x3c, !PT ;  /* 0x000000202d147212 */ /* 0x000fe400078e3cff */
[----:B------:R-:W-:Y:S02]  /*25a0*/  SHF.L.W.U32.HI R31, R31, 0x10, R31 ;  /* 0x000000101f1f7819 */ /* 0x000fe40000010e1f */
[----:B------:R-:W-:Y:S02]  /*25b0*/  SHF.L.W.U32.HI R20, R20, 0x14, R20 ;  /* 0x0000001414147819 */ /* 0x000fe40000010e14 */
[----:B------:R-:W-:Y:S01]  /*25c0*/  LOP3.LUT R33, R44, R33, RZ, 0x3c, !PT ;  /* 0x000000212c217212 */ /* 0x000fe200078e3cff */
[----:B------:R-:W-:Y:S01]  /*25d0*/  IMAD.IADD R40, R40, 0x1, R31 ;  /* 0x0000000128287824 */ /* 0x000fe200078e021f */
[----:B------:R-:W-:-:S02]  /*25e0*/  IADD3 R30, PT, PT, R20, R30, R18 ;  /* 0x0000001e141e7210 */ /* 0x000fc40007ffe012 */
[----:B------:R-:W-:Y:S02]  /*25f0*/  SHF.L.W.U32.HI R33, R33, 0x18, R33 ;  /* 0x0000001821217819 */ /* 0x000fe40000010e21 */
[----:B------:R-:W-:Y:S02]  /*2600*/  LOP3.LUT R32, R30, R3, RZ, 0x3c, !PT ;  /* 0x000000031e207212 */ /* 0x000fe400078e3cff */
[----:B------:R-:W-:Y:S01]  /*2610*/  LOP3.LUT R3, R40, R29, RZ, 0x3c, !PT ;  /* 0x0000001d28037212 */ /* 0x000fe200078e3cff */
[----:B------:R-:W-:Y:S01]  /*2620*/  IMAD.IADD R43, R43, 0x1, R33 ;  /* 0x000000012b2b7824 */ /* 0x000fe200078e0221 */
[----:B------:R-:W-:Y:S02]  /*2630*/  SHF.L.W.U32.HI R32, R32, 0x18, R32 ;  /* 0x0000001820207819 */ /* 0x000fe40000010e20 */
[----:B------:R-:W-:-:S03]  /*2640*/  SHF.L.W.U32.HI R3, R3, 0x14, R3 ;  /* 0x0000001403037819 */ /* 0x000fc60000010e03 */
[----:B------:R-:W-:Y:S01]  /*2650*/  IMAD.IADD R45, R45, 0x1, R32 ;  /* 0x000000012d2d7824 */ /* 0x000fe200078e0220 */
[----:B------:R-:W-:-:S04]  /*2660*/  IADD3 R42, PT, PT, R3, R42, R22 ;  /* 0x0000002a032a7210 */ /* 0x000fc80007ffe016 */
[----:B------:R-:W-:Y:S02]  /*2670*/  LOP3.LUT R29, R45, R20, RZ, 0x3c, !PT ;  /* 0x000000142d1d7212 */ /* 0x000fe400078e3cff */
[----:B------:R-:W-:Y:S02]  /*2680*/  LOP3.LUT R20, R42, R31, RZ, 0x3c, !PT ;  /* 0x0000001f2a147212 */ /* 0x000fe400078e3cff */
[----:B------:R-:W-:Y:S02]  /*2690*/  SHF.L.W.U32.HI R29, R29, 0x19, R29 ;  /* 0x000000191d1d7819 */ /* 0x000fe40000010e1d */
[----:B------:R-:W-:Y:S02]  /*26a0*/  SHF.L.W.U32.HI R20, R20, 0x18, R20 ;  /* 0x0000001814147819 */ /* 0x000fe40000010e14 */
[----:B------:R-:W-:Y:S02]  /*26b0*/  IADD3 R28, PT, PT, R29, R35, R28 ;  /* 0x000000231d1c7210 */ /* 0x000fe40007ffe01c */
[----:B------:R-:W-:Y:S01]  /*26c0*/  LOP3.LUT R34, R20, R41, RZ, 0x3c, !PT ;  /* 0x0000002914227212 */ /* 0x000fe200078e3cff */
[----:B------:R-:W-:Y:S01]  /*26d0*/  IMAD.IADD R40, R40, 0x1, R20 ;  /* 0x0000000128287824 */ /* 0x000fe200078e0214 */
[----:B------:R-:W-:-:S02]  /*26e0*/  LOP3.LUT R20, R43, R38, RZ, 0x3c, !PT ;  /* 0x000000262b147212 */ /* 0x000fc400078e3cff */
[----:B------:R-:W-:Y:S02]  /*26f0*/  LOP3.LUT R33, R28, R33, RZ, 0x3c, !PT ;  /* 0x000000211c217212 */ /* 0x000fe400078e3cff */
[----:B------:R-:W-:Y:S02]  /*2700*/  LOP3.LUT R3, R40, R3, RZ, 0x3c, !PT ;  /* 0x0000000328037212 */ /* 0x000fe400078e3cff */
[----:B------:R-:W-:Y:S02]  /*2710*/  SHF.L.W.U32.HI R20, R20, 0x19, R20 ;  /* 0x0000001914147819 */ /* 0x000fe40000010e14 */
[----:B------:R-:W-:Y:S02]  /*2720*/  SHF.L.W.U32.HI R3, R3, 0x19, R3 ;  /* 0x0000001903037819 */ /* 0x000fe40000010e03 */
[----:B------:R-:W-:Y:S02]  /*2730*/  IADD3 R17, PT, PT, R20, R42, R17 ;  /* 0x0000002a14117210 */ /* 0x000fe40007ffe011 */
[----:B------:R-:W-:-:S02]  /*2740*/  IADD3 R31, PT, PT, R3, R30, R0 ;  /* 0x0000001e031f7210 */ /* 0x000fc40007ffe000 */
[----:B------:R-:W-:Y:S02]  /*2750*/  SHF.L.W.U32.HI R0, R34, 0x10, R34 ;  /* 0x0000001022007819 */ /* 0x000fe40000010e22 */
[----:B------:R-:W-:Y:S02]  /*2760*/  LOP3.LUT R30, R31, R2, RZ, 0x3c, !PT ;  /* 0x000000021f1e7212 */ /* 0x000fe400078e3cff */
[----:B------:R-:W-:Y:S01]  /*2770*/  LOP3.LUT R34, R17, R32, RZ, 0x3c, !PT ;  /* 0x0000002011227212 */ /* 0x000fe200078e3cff */
[----:B------:R-:W-:Y:S01]  /*2780*/  IMAD.IADD R2, R45, 0x1, R0 ;  /* 0x000000012d027824 */ /* 0x000fe200078e0200 */
[----:B------:R-:W-:Y:S02]  /*2790*/  SHF.L.W.U32.HI R30, R30, 0x10, R30 ;  /* 0x000000101e1e7819 */ /* 0x000fe40000010e1e */
[----:B------:R-:W-:Y:S02]  /*27a0*/  SHF.L.W.U32.HI R33, R33, 0x10, R33 ;  /* 0x0000001021217819 */ /* 0x000fe40000010e21 */
[----:B------:R-:W-:Y:S01]  /*27b0*/  LOP3.LUT R35, R2, R37, RZ, 0x3c, !PT ;  /* 0x0000002502237212 */ /* 0x000fe200078e3cff */
[----:B------:R-:W-:Y:S01]  /*27c0*/  IMAD.IADD R32, R43, 0x1, R30 ;  /* 0x000000012b207824 */ /* 0x000fe200078e021e */
[----:B------:R-:W-:Y:S01]  /*27d0*/  SHF.L.W.U32.HI R34, R34, 0x10, R34 ;  /* 0x0000001022227819 */ /* 0x000fe20000010e22 */
[----:B------:R-:W-:Y:S01]  /*27e0*/  IMAD.IADD R40, R40, 0x1, R33 ;  /* 0x0000000128287824 */ /* 0x000fe200078e0221 */
[----:B------:R-:W-:-:S02]  /*27f0*/  SHF.L.W.U32.HI R35, R35, 0x14, R35 ;  /* 0x0000001423237819 */ /* 0x000fc40000010e23 */
[----:B------:R-:W-:Y:S01]  /*2800*/  LOP3.LUT R3, R32, R3, RZ, 0x3c, !PT ;  /* 0x0000000320037212 */ /* 0x000fe200078e3cff */
[----:B------:R-:W-:Y:S01]  /*2810*/  IMAD.IADD R39, R39, 0x1, R34 ;  /* 0x0000000127277824 */ /* 0x000fe200078e0222 */
[----:B------:R-:W-:Y:S02]  /*2820*/  IADD3 R26, PT, PT, R35, R41, R26 ;  /* 0x00000029231a7210 */ /* 0x000fe40007ffe01a */
[----:B------:R-:W-:Y:S02]  /*2830*/  LOP3.LUT R29, R40, R29, RZ, 0x3c, !PT ;  /* 0x0000001d281d7212 */ /* 0x000fe400078e3cff */
[----:B------:R-:W-:Y:S02]  /*2840*/  SHF.L.W.U32.HI R3, R3, 0x14, R3 ;  /* 0x0000001403037819 */ /* 0x000fe40000010e03 */
[----:B------:R-:W-:Y:S02]  /*2850*/  LOP3.LUT R36, R26, R0, RZ, 0x3c, !PT ;  /* 0x000000001a247212 */ /* 0x000fe400078e3cff */
[----:B------:R-:W-:-:S02]  /*2860*/  LOP3.LUT R20, R39, R20, RZ, 0x3c, !PT ;  /* 0x0000001427147212 */ /* 0x000fc400078e3cff */
[----:B------:R-:W-:Y:S02]  /*2870*/  SHF.L.W.U32.HI R0, R29, 0x14, R29 ;  /* 0x000000141d007819 */ /* 0x000fe40000010e1d */
[----:B------:R-:W-:Y:S02]  /*2880*/  IADD3 R31, PT, PT, R3, R31, R22 ;  /* 0x0000001f031f7210 */ /* 0x000fe40007ffe016 */
[----:B------:R-:W-:Y:S02]  /*2890*/  SHF.L.W.U32.HI R29, R36, 0x18, R36 ;  /* 0x00000018241d7819 */ /* 0x000fe40000010e24 */
[----:B------:R-:W-:Y:S02]  /*28a0*/  SHF.L.W.U32.HI R20, R20, 0x14, R20 ;  /* 0x0000001414147819 */ /* 0x000fe40000010e14 */
[----:B------:R-:W-:Y:S01]  /*28b0*/  IADD3 R28, PT, PT, R0, R28, R27 ;  /* 0x0000001c001c7210 */ /* 0x000fe20007ffe01b */
[----:B------:R-:W-:Y:S01]  /*28c0*/  IMAD.IADD R2, R2, 0x1, R29 ;  /* 0x0000000102027824 */ /* 0x000fe200078e021d */
[----:B------:R-:W-:-:S02]  /*28d0*/  LOP3.LUT R30, R31, R30, RZ, 0x3c, !PT ;  /* 0x0000001e1f1e7212 */ /* 0x000fc400078e3cff */
[----:B------:R-:W-:Y:S02]  /*28e0*/  IADD3 R37, PT, PT, R20, R17, R19 ;  /* 0x0000001114257210 */ /* 0x000fe40007ffe013 */
[----:B------:R-:W-:Y:S02]  /*28f0*/  LOP3.LUT R17, R28, R33, RZ, 0x3c, !PT ;  /* 0x000000211c117212 */ /* 0x000fe400078e3cff */
[----:B------:R-:W-:Y:S02]  /*2900*/  SHF.L.W.U32.HI R30, R30, 0x18, R30 ;  /* 0x000000181e1e7819 */ /* 0x000fe40000010e1e */
[----:B------:R-:W-:Y:S02]  /*2910*/  LOP3.LUT R27, R2, R35, RZ, 0x3c, !PT ;  /* 0x00000023021b7212 */ /* 0x000fe400078e3cff */
[----:B------:R-:W-:Y:S01]  /*2920*/  LOP3.LUT R22, R37, R34, RZ, 0x3c, !PT ;  /* 0x0000002225167212 */ /* 0x000fe200078e3cff */
[----:B------:R-:W-:Y:S01]  /*2930*/  IMAD.IADD R32, R32, 0x1, R30 ;  /* 0x0000000120207824 */ /* 0x000fe200078e021e */
[----:B------:R-:W-:-:S02]  /*2940*/  SHF.L.W.U32.HI R17, R17, 0x18, R17 ;  /* 0x0000001811117819 */ /* 0x000fc40000010e11 */
[----:B------:R-:W-:Y:S02]  /*2950*/  SHF.L.W.U32.HI R27, R27, 0x19, R27 ;  /* 0x000000191b1b7819 */ /* 0x000fe40000010e1b */
[----:B------:R-:W-:Y:S01]  /*2960*/  SHF.L.W.U32.HI R22, R22, 0x18, R22 ;  /* 0x0000001816167819 */ /* 0x000fe20000010e16 */
[----:B------:R-:W-:Y:S01]  /*2970*/  IMAD.IADD R19, R40, 0x1, R17 ;  /* 0x0000000128137824 */ /* 0x000fe200078e0211 */
[----:B------:R-:W-:Y:S02]  /*2980*/  LOP3.LUT R33, R32, R3, RZ, 0x3c, !PT ;  /* 0x0000000320217212 */ /* 0x000fe400078e3cff */
[----:B------:R-:W-:Y:S01]  /*2990*/  IADD3 R3, PT, PT, R27, R28, R24 ;  /* 0x0000001c1b037210 */ /* 0x000fe20007ffe018 */
[----:B------:R-:W-:Y:S01]  /*29a0*/  IMAD.IADD R39, R39, 0x1, R22 ;  /* 0x0000000127277824 */ /* 0x000fe200078e0216 */
[----:B------:R-:W-:Y:S02]  /*29b0*/  LOP3.LUT R24, R19, R0, RZ, 0x3c, !PT ;  /* 0x0000000013187212 */ /* 0x000fe400078e3cff */
[----:B------:R-:W-:-:S02]  /*29c0*/  LOP3.LUT R28, R30, R3, RZ, 0x3c, !PT ;  /* 0x000000031e1c7212 */ /* 0x000fc400078e3cff */
[----:B------:R-:W-:Y:S02]  /*29d0*/  SHF.L.W.U32.HI R0, R33, 0x19, R33 ;  /* 0x0000001921007819 */ /* 0x000fe40000010e21 */
[C---:B------:R-:W-:Y:S02]  /*29e0*/  LOP3.LUT R30, R39.reuse, R20, RZ, 0x3c, !PT ;  /* 0x00000014271e7212 */ /* 0x040fe400078e3cff */
[----:B------:R-:W-:Y:S02]  /*29f0*/  SHF.L.W.U32.HI R20, R24, 0x19, R24 ;  /* 0x0000001918147819 */ /* 0x000fe40000010e18 */
[----:B------:R-:W-:Y:S02]  /*2a00*/  SHF.L.W.U32.HI R24, R28, 0x10, R28 ;  /* 0x000000101c187819 */ /* 0x000fe40000010e1c */
[----:B------:R-:W-:Y:S02]  /*2a10*/  IADD3 R16, PT, PT, R0, R37, R16 ;  /* 0x0000002500107210 */ /* 0x000fe40007ffe010 */
[----:B------:R-:W-:Y:S01]  /*2a20*/  SHF.L.W.U32.HI R30, R30, 0x19, R30 ;  /* 0x000000191e1e7819 */ /* 0x000fe20000010e1e */
[----:B------:R-:W-:Y:S01]  /*2a30*/  IMAD.IADD R28, R39, 0x1, R24 ;  /* 0x00000001271c7824 */ /* 0x000fe200078e0218 */
[----:B------:R-:W-:-:S02]  /*2a40*/  IADD3 R18, PT, PT, R31, R20, R18 ;  /* 0x000000141f127210 */ /* 0x000fc40007ffe012 */
[----:B------:R-:W-:Y:S02]  /*2a50*/  LOP3.LUT R29, R16, R29, RZ, 0x3c, !PT ;  /* 0x0000001d101d7212 */ /* 0x000fe400078e3cff */
        /* <DEDUP_REMOVED lines=8> */
[----:B------:R-:W-:Y:S02]  /*2ae0*/  SHF.L.W.U32.HI R31, R31, 0x10, R31 ;  /* 0x000000101f1f7819 */ /* 0x000fe40000010e1f */
[----:B------:R-:W-:Y:S01]  /*2af0*/  LOP3.LUT R0, R19, R0, RZ, 0x3c, !PT ;  /* 0x0000000013007212 */ /* 0x000fe200078e3cff */
[----:B------:R-:W-:Y:S01]  /*2b00*/  IMAD.IADD R17, R32, 0x1, R27 ;  /* 0x0000000120117824 */ /* 0x000fe200078e021b */
[----:B------:R-:W-:Y:S01]  /*2b10*/  IADD3 R29, PT, PT, R33, R3, R14 ;  /* 0x00000003211d7210 */ /* 0x000fe20007ffe00e */
[----:B------:R-:W-:Y:S01]  /*2b20*/  IMAD.IADD R13, R2, 0x1, R31 ;  /* 0x00000001020d7824 */ /* 0x000fe200078e021f */
[----:B------:R-:W-:Y:S01]  /*2b30*/  SHF.L.W.U32.HI R0, R0, 0x14, R0 ;  /* 0x0000001400007819 */ /* 0x000fe20000010e00 */
[----:B------:R-:W0:Y:S01]  /*2b40*/  LDC.64 R2, c[0x0][0x3a0] ;  /* 0x0000e800ff027b82 */ /* 0x000e220000000a00 */
[----:B------:R-:W-:-:S02]  /*2b50*/  LOP3.LUT R30, R17, R30, RZ, 0x3c, !PT ;  /* 0x0000001e111e7212 */ /* 0x000fc400078e3cff */
[----:B------:R-:W-:Y:S02]  /*2b60*/  LOP3.LUT R20, R13, R20, RZ, 0x3c, !PT ;  /* 0x000000140d147212 */ /* 0x000fe400078e3cff */
[----:B------:R-:W-:Y:S02]  /*2b70*/  IADD3 R23, PT, PT, R0, R16, R23 ;  /* 0x0000001000177210 */ /* 0x000fe40007ffe017 */
[----:B------:R-:W-:Y:S02]  /*2b80*/  SHF.L.W.U32.HI R16, R30, 0x14, R30 ;  /* 0x000000141e107819 */ /* 0x000fe40000010e1e */
[----:B------:R-:W-:Y:S02]  /*2b90*/  LOP3.LUT R14, R29, R24, RZ, 0x3c, !PT ;  /* 0x000000181d0e7212 */ /* 0x000fe400078e3cff */
[----:B------:R-:W-:Y:S02]  /*2ba0*/  SHF.L.W.U32.HI R20, R20, 0x14, R20 ;  /* 0x0000001414147819 */ /* 0x000fe40000010e14 */
[----:B------:R-:W-:-:S02]  /*2bb0*/  IADD3 R26, PT, PT, R16, R26, R25 ;  /* 0x0000001a101a7210 */ /* 0x000fc40007ffe019 */
[----:B------:R-:W-:Y:S02]  /*2bc0*/  SHF.L.W.U32.HI R14, R14, 0x18, R14 ;  /* 0x000000180e0e7819 */ /* 0x000fe40000010e0e */
[----:B------:R-:W-:Y:S02]  /*2bd0*/  IADD3 R18, PT, PT, R20, R18, R15 ;  /* 0x0000001214127210 */ /* 0x000fe40007ffe00f */
[----:B------:R-:W-:Y:S01]  /*2be0*/  LOP3.LUT R22, R23, R22, RZ, 0x3c, !PT ;  /* 0x0000001617167212 */ /* 0x000fe200078e3cff */
[----:B------:R-:W-:Y:S01]  /*2bf0*/  IMAD.IADD R28, R28, 0x1, R14 ;  /* 0x000000011c1c7824 */ /* 0x000fe200078e020e */
[----:B------:R-:W-:Y:S02]  /*2c00*/  LOP3.LUT R24, R26, R27, RZ, 0x3c, !PT ;  /* 0x0000001b1a187212 */ /* 0x000fe400078e3cff */
[----:B------:R-:W-:Y:S02]  /*2c10*/  LOP3.LUT R15, R18, R31, RZ, 0x3c, !PT ;  /* 0x0000001f120f7212 */ /* 0x000fe400078e3cff */
[----:B------:R-:W-:-:S02]  /*2c20*/  SHF.L.W.U32.HI R22, R22, 0x18, R22 ;  /* 0x0000001816167819 */ /* 0x000fc40000010e16 */
[----:B------:R-:W-:Y:S02]  /*2c30*/  SHF.L.W.U32.HI R24, R24, 0x18, R24 ;  /* 0x0000001818187819 */ /* 0x000fe40000010e18 */
[----:B------:R-:W-:Y:S02]  /*2c40*/  SHF.L.W.U32.HI R15, R15, 0x18, R15 ;  /* 0x000000180f0f7819 */ /* 0x000fe40000010e0f */
[C---:B------:R-:W-:Y:S02]  /*2c50*/  LOP3.LUT R33, R28.reuse, R33, RZ, 0x3c, !PT ;  /* 0x000000211c217212 */ /* 0x040fe400078e3cff */
[----:B------:R-:W-:Y:S01]  /*2c60*/  LOP3.LUT R23, R23, R28, RZ, 0x3c, !PT ;  /* 0x0000001c17177212 */ /* 0x000fe200078e3cff */
[----:B------:R-:W-:Y:S01]  /*2c70*/  IMAD.IADD R25, R13, 0x1, R15 ;  /* 0x000000010d197824 */ /* 0x000fe200078e020f */
[----:B------:R-:W-:Y:S01]  /*2c80*/  LOP3.LUT R21, R28, R21, RZ, 0x3c, !PT ;  /* 0x000000151c157212 */ /* 0x000fe200078e3cff */
[----:B------:R-:W-:Y:S01]  /*2c90*/  IMAD.IADD R28, R19, 0x1, R22 ;  /* 0x00000001131c7824 */ /* 0x000fe200078e0216 */
[----:B------:R-:W-:Y:S01]  /*2ca0*/  LOP3.LUT R37, R14, R5, RZ, 0x3c, !PT ;  /* 0x000000050e257212 */ /* 0x000fe200078e3cff */
[----:B------:R-:W-:Y:S01]  /*2cb0*/  IMAD.IADD R19, R17, 0x1, R24 ;  /* 0x0000000111137824 */ /* 0x000fe200078e0218 */
[----:B------:R-:W-:Y:S01]  /*2cc0*/  LOP3.LUT R20, R25, R20, RZ, 0x3c, !PT ;  /* 0x0000001419147212 */ /* 0x000fe200078e3cff */
[----:B0-----:R0:W-:Y:S01]  /*2cd0*/  STG.E desc[UR4][R2.64+0x8], R23 ;  /* 0x0000081702007986 */ /* 0x0011e2000c101904 */
[----:B------:R-:W-:-:S02]  /*2ce0*/  LOP3.LUT R13, R28, R0, RZ, 0x3c, !PT ;  /* 0x000000001c0d7212 */ /* 0x000fc400078e3cff */
[----:B------:R-:W-:Y:S01]  /*2cf0*/  LOP3.LUT R16, R19, R16, RZ, 0x3c, !PT ;  /* 0x0000001013107212 */ /* 0x000fe200078e3cff */
[----:B------:R2:W-:Y:S01]  /*2d00*/  STG.E desc[UR4][R2.64+0x3c], R37 ;  /* 0x00003c2502007986 */ /* 0x0005e2000c101904 */
[C---:B------:R-:W-:Y:S02]  /*2d10*/  LOP3.LUT R0, R28.reuse, R29, RZ, 0x3c, !PT ;  /* 0x0000001d1c007212 */ /* 0x040fe400078e3cff */
[----:B------:R-:W-:Y:S01]  /*2d20*/  LOP3.LUT R29, R28, R11, RZ, 0x3c, !PT ;  /* 0x0000000b1c1d7212 */ /* 0x000fe200078e3cff */
[----:B------:R2:W-:Y:S01]  /*2d30*/  STG.E desc[UR4][R2.64+0x28], R21 ;  /* 0x0000281502007986 */ /* 0x0005e2000c101904 */
[----:B------:R-:W-:Y:S02]  /*2d40*/  SHF.L.W.U32.HI R11, R33, 0x19, R33 ;  /* 0x00000019210b7819 */ /* 0x000fe40000010e21 */
[----:B------:R-:W-:Y:S01]  /*2d50*/  LOP3.LUT R33, R22, R9, RZ, 0x3c, !PT ;  /* 0x0000000916217212 */ /* 0x000fe200078e3cff */
[----:B------:R2:W-:Y:S01]  /*2d60*/  STG.E desc[UR4][R2.64+0x20], R29 ;  /* 0x0000201d02007986 */ /* 0x0005e2000c101904 */
[----:B------:R-:W-:-:S02]  /*2d70*/  SHF.L.W.U32.HI R16, R16, 0x19, R16 ;  /* 0x0000001910107819 */ /* 0x000fc40000010e10 */
[----:B------:R-:W-:Y:S01]  /*2d80*/  SHF.L.W.U32.HI R9, R20, 0x19, R20 ;  /* 0x0000001914097819 */ /* 0x000fe20000010e14 */
[----:B------:R2:W-:Y:S01]  /*2d90*/  STG.E desc[UR4][R2.64+0x34], R33 ;  /* 0x0000342102007986 */ /* 0x0005e2000c101904 */
[----:B------:R-:W-:Y:S02]  /*2da0*/  SHF.L.W.U32.HI R5, R13, 0x19, R13 ;  /* 0x000000190d057819 */ /* 0x000fe40000010e0d */
[----:B------:R-:W-:Y:S01]  /*2db0*/  LOP3.LUT R27, R26, R25, RZ, 0x3c, !PT ;  /* 0x000000191a1b7212 */ /* 0x000fe200078e3cff */
[----:B------:R2:W-:Y:S01]  /*2dc0*/  STL [R1], R0 ;  /* 0x0000000001007387 */ /* 0x0005e20000100800 */
[----:B------:R-:W-:Y:S02]  /*2dd0*/  LOP3.LUT R17, R25, R12, RZ, 0x3c, !PT ;  /* 0x0000000c19117212 */ /* 0x000fe400078e3cff */
[----:B------:R-:W-:Y:S01]  /*2de0*/  LOP3.LUT R25, R19, R18, RZ, 0x3c, !PT ;  /* 0x0000001213197212 */ /* 0x000fe200078e3cff */
[----:B------:R2:W-:Y:S01]  /*2df0*/  STG.E desc[UR4][R2.64+0x4], R27 ;  /* 0x0000041b02007986 */ /* 0x0005e2000c101904 */
[----:B------:R-:W-:Y:S01]  /*2e00*/  LOP3.LUT R35, R15, R4, RZ, 0x3c, !PT ;  /* 0x000000040f237212 */ /* 0x000fe200078e3cff */
[----:B-1----:R-:W-:Y:S01]  /*2e10*/  IMAD.U32 R4, RZ, RZ, UR6 ;  /* 0x00000006ff047e24 */ /* 0x002fe2000f8e00ff */
[----:B------:R-:W-:Y:S01]  /*2e20*/  LOP3.LUT R13, R16, R15, RZ, 0x3c, !PT ;  /* 0x0000000f100d7212 */ /* 0x000fe200078e3cff */
[----:B------:R2:W-:Y:S01]  /*2e30*/  STG.E desc[UR4][R2.64+0xc], R25 ;  /* 0x00000c1902007986 */ /* 0x0005e2000c101904 */
[----:B------:R-:W-:-:S02]  /*2e40*/  LOP3.LUT R19, R19, R10, RZ, 0x3c, !PT ;  /* 0x0000000a13137212 */ /* 0x000fc400078e3cff */
[----:B------:R-:W-:Y:S01]  /*2e50*/  LOP3.LUT R11, R22, R11, RZ, 0x3c, !PT ;  /* 0x0000000b160b7212 */ /* 0x000fe200078e3cff */
[----:B------:R2:W-:Y:S01]  /*2e60*/  STG.E desc[UR4][R2.64+0x38], R35 ;  /* 0x0000382302007986 */ /* 0x0005e2000c101904 */
[C---:B------:R-:W-:Y:S02]  /*2e70*/  LOP3.LUT R31, R24.reuse, R8, RZ, 0x3c, !PT ;  /* 0x00000008181f7212 */ /* 0x040fe400078e3cff */
[----:B------:R-:W-:Y:S01]  /*2e80*/  LOP3.LUT R9, R24, R9, RZ, 0x3c, !PT ;  /* 0x0000000918097212 */ /* 0x000fe200078e3cff */
[----:B------:R2:W-:Y:S01]  /*2e90*/  STG.E desc[UR4][R2.64], R0 ;  /* 0x0000000002007986 */ /* 0x0005e2000c101904 */
[----:B------:R-:W-:Y:S01]  /*2ea0*/  LOP3.LUT R15, R5, R14, RZ, 0x3c, !PT ;  /* 0x0000000e050f7212 */ /* 0x000fe200078e3cff */
[----:B------:R-:W-:Y:S01]  /*2eb0*/  IMAD.U32 R5, RZ, RZ, UR7 ;  /* 0x00000007ff057e24 */ /* 0x000fe2000f8e00ff */
[----:B------:R-:W-:Y:S01]  /*2ec0*/  MOV R8, 0x0 ;  /* 0x0000000000087802 */ /* 0x000fe20000000f00 */
[----:B------:R2:W-:Y:S03]  /*2ed0*/  STG.E desc[UR4][R2.64+0x30], R31 ;  /* 0x0000301f02007986 */ /* 0x0005e6000c101904 */
[----:B0-----:R2:W0:Y:S01]  /*2ee0*/  LDC.64 R22, c[0x4][R8] ;  /* 0x0100000008167b82 */ /* 0x0014220000000a00 */
[----:B------:R2:W-:Y:S04]  /*2ef0*/  STG.E desc[UR4][R2.64+0x24], R17 ;  /* 0x0000241102007986 */ /* 0x0005e8000c101904 */
[----:B------:R2:W-:Y:S04]  /*2f00*/  STG.E desc[UR4][R2.64+0x2c], R19 ;  /* 0x00002c1302007986 */ /* 0x0005e8000c101904 */
[----:B------:R2:W-:Y:S04]  /*2f10*/  STG.E desc[UR4][R2.64+0x14], R11 ;  /* 0x0000140b02007986 */ /* 0x0005e8000c101904 */
[----:B------:R2:W-:Y:S04]  /*2f20*/  STG.E desc[UR4][R2.64+0x10], R9 ;  /* 0x0000100902007986 */ /* 0x0005e8000c101904 */
[----:B------:R2:W-:Y:S04]  /*2f30*/  STG.E desc[UR4][R2.64+0x18], R13 ;  /* 0x0000180d02007986 */ /* 0x0005e8000c101904 */
[----:B------:R2:W-:Y:S02]  /*2f40*/  STG.E desc[UR4][R2.64+0x1c], R15 ;  /* 0x00001c0f02007986 */ /* 0x0005e4000c101904 */
[----:B--2---:R-:W-:-:S07]  /*2f50*/  LEPC R20, `(.L_x_0) ;  /* 0x000000001014794e */ /* 0x004fce0000000000 */
[----:B0-----:R-:W-:Y:S05]  /*2f60*/  CALL.ABS.NOINC R22 ;  /* 0x0000000016007343 */ /* 0x001fea0003c00000 */
.L_x_0:
[----:B------:R-:W-:Y:S05]  /*2f70*/  EXIT ;  /* 0x000000000000794d */ /* 0x000fea0003800000 */
.L_x_1:
[----:B------:R-:W-:-:S00]  /*2f80*/  BRA `(.L_x_1) ;  /* 0xfffffffc00fc7947 */ /* 0x000fc0000383ffff */
[----:B------:R-:W-:-:S00]  /*2f90*/  NOP ;  /* 0x0000000000007918 */ /* 0x000fc00000000000 */
        /* <DEDUP_REMOVED lines=14> */
.L_x_2:


//--------------------- .nv.global.init           --------------------------
	.section	.nv.global.init,"aw",@progbits
.nv.global.init:
	.type		$str,@object
	.size		$str,(.L_1 - $str)
$str:
        /*0000*/ 	.byte	0x67, 0x6f, 0x74, 0x20, 0x63, 0x61, 0x6c, 0x6c, 0x65, 0x64, 0x20, 0x25, 0x6c, 0x78, 0x0a, 0x00
.L_1:


//--------------------- .nv.shared.reserved.0     --------------------------
	.section	.nv.shared.reserved.0,"aw",@nobits
	.weak		__nv_reservedSMEM_offset_0_alias
	.size		__nv_reservedSMEM_offset_0_alias, 0, 64
	.other		__nv_reservedSMEM_offset_0_alias,@"STO_CUDA_RESERVED_SHARED STV_DEFAULT"
__nv_reservedSMEM_offset_0_alias:
	.zero		0
	.zero		64


//--------------------- .nv.constant0.compress    --------------------------
	.section	.nv.constant0.compress,"a",@progbits
	.sectionflags	@""
	.align	4
.nv.constant0.compress:
	.zero		936


//--------------------- SYMBOLS --------------------------

	.type		.nv.reservedSmem.offset0,@object
	.size		.nv.reservedSmem.offset0,0x4
	.type		vprintf,@function
